//
// Generated by NVIDIA NVVM Compiler
//
// Compiler Build ID: CL-36424714
// Cuda compilation tools, release 13.0, V13.0.88
// Based on NVVM 20.0.0
//

.version 9.0
.target sm_100
.address_size 64

	// .globl	_Z28make_mapping_each_gpu_kernelPKmS0_PKiiS2_S2_iimmiPiS3_P7double2S3_

.visible .entry _Z28make_mapping_each_gpu_kernelPKmS0_PKiiS2_S2_iimmiPiS3_P7double2S3_(
	.param .u64 .ptr .align 1 _Z28make_mapping_each_gpu_kernelPKmS0_PKiiS2_S2_iimmiPiS3_P7double2S3__param_0,
	.param .u64 .ptr .align 1 _Z28make_mapping_each_gpu_kernelPKmS0_PKiiS2_S2_iimmiPiS3_P7double2S3__param_1,
	.param .u64 .ptr .align 1 _Z28make_mapping_each_gpu_kernelPKmS0_PKiiS2_S2_iimmiPiS3_P7double2S3__param_2,
	.param .u32 _Z28make_mapping_each_gpu_kernelPKmS0_PKiiS2_S2_iimmiPiS3_P7double2S3__param_3,
	.param .u64 .ptr .align 1 _Z28make_mapping_each_gpu_kernelPKmS0_PKiiS2_S2_iimmiPiS3_P7double2S3__param_4,
	.param .u64 .ptr .align 1 _Z28make_mapping_each_gpu_kernelPKmS0_PKiiS2_S2_iimmiPiS3_P7double2S3__param_5,
	.param .u32 _Z28make_mapping_each_gpu_kernelPKmS0_PKiiS2_S2_iimmiPiS3_P7double2S3__param_6,
	.param .u32 _Z28make_mapping_each_gpu_kernelPKmS0_PKiiS2_S2_iimmiPiS3_P7double2S3__param_7,
	.param .u64 _Z28make_mapping_each_gpu_kernelPKmS0_PKiiS2_S2_iimmiPiS3_P7double2S3__param_8,
	.param .u64 _Z28make_mapping_each_gpu_kernelPKmS0_PKiiS2_S2_iimmiPiS3_P7double2S3__param_9,
	.param .u32 _Z28make_mapping_each_gpu_kernelPKmS0_PKiiS2_S2_iimmiPiS3_P7double2S3__param_10,
	.param .u64 .ptr .align 1 _Z28make_mapping_each_gpu_kernelPKmS0_PKiiS2_S2_iimmiPiS3_P7double2S3__param_11,
	.param .u64 .ptr .align 1 _Z28make_mapping_each_gpu_kernelPKmS0_PKiiS2_S2_iimmiPiS3_P7double2S3__param_12,
	.param .u64 .ptr .align 1 _Z28make_mapping_each_gpu_kernelPKmS0_PKiiS2_S2_iimmiPiS3_P7double2S3__param_13,
	.param .u64 .ptr .align 1 _Z28make_mapping_each_gpu_kernelPKmS0_PKiiS2_S2_iimmiPiS3_P7double2S3__param_14
)
{
	.reg .pred 	%p<28>;
	.reg .b32 	%r<198>;
	.reg .b64 	%rd<396>;
	.reg .b64 	%fd<3>;

	ld.param.u64 	%rd54, [_Z28make_mapping_each_gpu_kernelPKmS0_PKiiS2_S2_iimmiPiS3_P7double2S3__param_0];
	ld.param.u64 	%rd56, [_Z28make_mapping_each_gpu_kernelPKmS0_PKiiS2_S2_iimmiPiS3_P7double2S3__param_2];
	ld.param.u32 	%r37, [_Z28make_mapping_each_gpu_kernelPKmS0_PKiiS2_S2_iimmiPiS3_P7double2S3__param_3];
	ld.param.u64 	%rd63, [_Z28make_mapping_each_gpu_kernelPKmS0_PKiiS2_S2_iimmiPiS3_P7double2S3__param_4];
	ld.param.u64 	%rd64, [_Z28make_mapping_each_gpu_kernelPKmS0_PKiiS2_S2_iimmiPiS3_P7double2S3__param_5];
	ld.param.u32 	%r38, [_Z28make_mapping_each_gpu_kernelPKmS0_PKiiS2_S2_iimmiPiS3_P7double2S3__param_6];
	ld.param.u32 	%r39, [_Z28make_mapping_each_gpu_kernelPKmS0_PKiiS2_S2_iimmiPiS3_P7double2S3__param_7];
	ld.param.u64 	%rd57, [_Z28make_mapping_each_gpu_kernelPKmS0_PKiiS2_S2_iimmiPiS3_P7double2S3__param_8];
	ld.param.u64 	%rd58, [_Z28make_mapping_each_gpu_kernelPKmS0_PKiiS2_S2_iimmiPiS3_P7double2S3__param_9];
	ld.param.u32 	%r40, [_Z28make_mapping_each_gpu_kernelPKmS0_PKiiS2_S2_iimmiPiS3_P7double2S3__param_10];
	ld.param.u64 	%rd59, [_Z28make_mapping_each_gpu_kernelPKmS0_PKiiS2_S2_iimmiPiS3_P7double2S3__param_11];
	ld.param.u64 	%rd60, [_Z28make_mapping_each_gpu_kernelPKmS0_PKiiS2_S2_iimmiPiS3_P7double2S3__param_12];
	ld.param.u64 	%rd61, [_Z28make_mapping_each_gpu_kernelPKmS0_PKiiS2_S2_iimmiPiS3_P7double2S3__param_13];
	ld.param.u64 	%rd62, [_Z28make_mapping_each_gpu_kernelPKmS0_PKiiS2_S2_iimmiPiS3_P7double2S3__param_14];
	cvta.to.global.u64 	%rd1, %rd64;
	cvta.to.global.u64 	%rd2, %rd63;
	mov.u32 	%r41, %ctaid.x;
	mov.u32 	%r42, %ntid.x;
	mov.u32 	%r43, %tid.x;
	mad.lo.s32 	%r1, %r41, %r42, %r43;
	setp.ge.s32 	%p1, %r1, %r40;
	@%p1 bra 	$L__BB0_34;
	cvta.to.global.u64 	%rd65, %rd54;
	mul.wide.s32 	%rd66, %r1, 8;
	add.s64 	%rd67, %rd65, %rd66;
	ld.global.u64 	%rd395, [%rd67];
	and.b64  	%rd68, %rd395, %rd57;
	setp.ne.s64 	%p2, %rd68, 0;
	and.b64  	%rd69, %rd395, %rd58;
	setp.ne.s64 	%p3, %rd69, %rd58;
	or.pred  	%p4, %p2, %p3;
	@%p4 bra 	$L__BB0_34;
	setp.lt.s32 	%p5, %r39, 1;
	mov.b64 	%rd394, 0;
	@%p5 bra 	$L__BB0_15;
	and.b32  	%r2, %r39, 7;
	setp.lt.u32 	%p6, %r39, 8;
	mov.b64 	%rd394, 0;
	mov.u32 	%r187, %r39;
	@%p6 bra 	$L__BB0_7;
	add.s32 	%r190, %r39, -4;
	and.b32  	%r44, %r39, 2147483640;
	neg.s32 	%r189, %r44;
	mov.b64 	%rd394, 0;
$L__BB0_5:
	.pragma "nounroll";
	add.s32 	%r45, %r190, 3;
	mul.wide.u32 	%rd74, %r45, 4;
	add.s64 	%rd75, %rd1, %rd74;
	ld.global.u32 	%r46, [%rd75];
	mov.b64 	%rd76, -1;
	shl.b64 	%rd77, %rd76, %r46;
	and.b64  	%rd78, %rd77, %rd395;
	popc.b64 	%r47, %rd78;
	cvt.u64.u32 	%rd79, %r47;
	add.s64 	%rd80, %rd79, %rd394;
	and.b32  	%r48, %r46, 63;
	mov.b64 	%rd81, -2;
	shl.b64 	%rd82, %rd81, %r48;
	neg.s32 	%r49, %r46;
	and.b32  	%r50, %r49, 63;
	shr.u64 	%rd83, %rd81, %r50;
	or.b64  	%rd84, %rd82, %rd83;
	and.b64  	%rd85, %rd395, %rd84;
	add.s32 	%r51, %r190, 2;
	mul.wide.u32 	%rd86, %r51, 4;
	add.s64 	%rd87, %rd1, %rd86;
	ld.global.u32 	%r52, [%rd87];
	shl.b64 	%rd88, %rd76, %r52;
	and.b64  	%rd89, %rd88, %rd85;
	popc.b64 	%r53, %rd89;
	cvt.u64.u32 	%rd90, %r53;
	add.s64 	%rd91, %rd90, %rd80;
	and.b32  	%r54, %r52, 63;
	shl.b64 	%rd92, %rd81, %r54;
	neg.s32 	%r55, %r52;
	and.b32  	%r56, %r55, 63;
	shr.u64 	%rd93, %rd81, %r56;
	or.b64  	%rd94, %rd92, %rd93;
	and.b64  	%rd95, %rd85, %rd94;
	add.s32 	%r57, %r190, 1;
	mul.wide.u32 	%rd96, %r57, 4;
	add.s64 	%rd97, %rd1, %rd96;
	ld.global.u32 	%r58, [%rd97];
	shl.b64 	%rd98, %rd76, %r58;
	and.b64  	%rd99, %rd98, %rd95;
	popc.b64 	%r59, %rd99;
	cvt.u64.u32 	%rd100, %r59;
	add.s64 	%rd101, %rd100, %rd91;
	and.b32  	%r60, %r58, 63;
	shl.b64 	%rd102, %rd81, %r60;
	neg.s32 	%r61, %r58;
	and.b32  	%r62, %r61, 63;
	shr.u64 	%rd103, %rd81, %r62;
	or.b64  	%rd104, %rd102, %rd103;
	and.b64  	%rd105, %rd95, %rd104;
	add.s32 	%r63, %r190, -4;
	mul.wide.u32 	%rd106, %r190, 4;
	add.s64 	%rd107, %rd1, %rd106;
	ld.global.u32 	%r64, [%rd107];
	shl.b64 	%rd108, %rd76, %r64;
	and.b64  	%rd109, %rd108, %rd105;
	popc.b64 	%r65, %rd109;
	cvt.u64.u32 	%rd110, %r65;
	add.s64 	%rd111, %rd110, %rd101;
	and.b32  	%r66, %r64, 63;
	shl.b64 	%rd112, %rd81, %r66;
	neg.s32 	%r67, %r64;
	and.b32  	%r68, %r67, 63;
	shr.u64 	%rd113, %rd81, %r68;
	or.b64  	%rd114, %rd112, %rd113;
	and.b64  	%rd115, %rd105, %rd114;
	add.s32 	%r69, %r190, -1;
	mul.wide.u32 	%rd116, %r69, 4;
	add.s64 	%rd117, %rd1, %rd116;
	ld.global.u32 	%r70, [%rd117];
	shl.b64 	%rd118, %rd76, %r70;
	and.b64  	%rd119, %rd118, %rd115;
	popc.b64 	%r71, %rd119;
	cvt.u64.u32 	%rd120, %r71;
	add.s64 	%rd121, %rd120, %rd111;
	and.b32  	%r72, %r70, 63;
	shl.b64 	%rd122, %rd81, %r72;
	neg.s32 	%r73, %r70;
	and.b32  	%r74, %r73, 63;
	shr.u64 	%rd123, %rd81, %r74;
	or.b64  	%rd124, %rd122, %rd123;
	and.b64  	%rd125, %rd115, %rd124;
	add.s32 	%r75, %r190, -2;
	mul.wide.u32 	%rd126, %r75, 4;
	add.s64 	%rd127, %rd1, %rd126;
	ld.global.u32 	%r76, [%rd127];
	shl.b64 	%rd128, %rd76, %r76;
	and.b64  	%rd129, %rd128, %rd125;
	popc.b64 	%r77, %rd129;
	cvt.u64.u32 	%rd130, %r77;
	add.s64 	%rd131, %rd130, %rd121;
	and.b32  	%r78, %r76, 63;
	shl.b64 	%rd132, %rd81, %r78;
	neg.s32 	%r79, %r76;
	and.b32  	%r80, %r79, 63;
	shr.u64 	%rd133, %rd81, %r80;
	or.b64  	%rd134, %rd132, %rd133;
	and.b64  	%rd135, %rd125, %rd134;
	add.s32 	%r81, %r190, -3;
	mul.wide.u32 	%rd136, %r81, 4;
	add.s64 	%rd137, %rd1, %rd136;
	ld.global.u32 	%r82, [%rd137];
	shl.b64 	%rd138, %rd76, %r82;
	and.b64  	%rd139, %rd138, %rd135;
	popc.b64 	%r83, %rd139;
	cvt.u64.u32 	%rd140, %r83;
	add.s64 	%rd141, %rd140, %rd131;
	and.b32  	%r84, %r82, 63;
	shl.b64 	%rd142, %rd81, %r84;
	neg.s32 	%r85, %r82;
	and.b32  	%r86, %r85, 63;
	shr.u64 	%rd143, %rd81, %r86;
	or.b64  	%rd144, %rd142, %rd143;
	and.b64  	%rd145, %rd135, %rd144;
	mul.wide.u32 	%rd146, %r63, 4;
	add.s64 	%rd147, %rd1, %rd146;
	ld.global.u32 	%r87, [%rd147];
	shl.b64 	%rd148, %rd76, %r87;
	and.b64  	%rd149, %rd148, %rd145;
	popc.b64 	%r88, %rd149;
	cvt.u64.u32 	%rd150, %r88;
	add.s64 	%rd394, %rd150, %rd141;
	and.b32  	%r89, %r87, 63;
	shl.b64 	%rd151, %rd81, %r89;
	neg.s32 	%r90, %r87;
	and.b32  	%r91, %r90, 63;
	shr.u64 	%rd152, %rd81, %r91;
	or.b64  	%rd153, %rd151, %rd152;
	and.b64  	%rd395, %rd145, %rd153;
	add.s32 	%r190, %r190, -8;
	add.s32 	%r189, %r189, 8;
	setp.eq.s32 	%p7, %r189, 0;
	@%p7 bra 	$L__BB0_6;
	bra.uni 	$L__BB0_5;
$L__BB0_6:
	add.s32 	%r187, %r190, 4;
$L__BB0_7:
	setp.eq.s32 	%p8, %r2, 0;
	@%p8 bra 	$L__BB0_15;
	and.b32  	%r7, %r39, 3;
	setp.lt.u32 	%p9, %r2, 4;
	@%p9 bra 	$L__BB0_10;
	add.s32 	%r92, %r187, -1;
	mul.wide.u32 	%rd155, %r92, 4;
	add.s64 	%rd156, %rd1, %rd155;
	ld.global.u32 	%r93, [%rd156];
	mov.b64 	%rd157, -1;
	shl.b64 	%rd158, %rd157, %r93;
	and.b64  	%rd159, %rd158, %rd395;
	popc.b64 	%r94, %rd159;
	cvt.u64.u32 	%rd160, %r94;
	add.s64 	%rd161, %rd160, %rd394;
	and.b32  	%r95, %r93, 63;
	mov.b64 	%rd162, -2;
	shl.b64 	%rd163, %rd162, %r95;
	neg.s32 	%r96, %r93;
	and.b32  	%r97, %r96, 63;
	shr.u64 	%rd164, %rd162, %r97;
	or.b64  	%rd165, %rd163, %rd164;
	and.b64  	%rd166, %rd395, %rd165;
	add.s32 	%r98, %r187, -2;
	mul.wide.u32 	%rd167, %r98, 4;
	add.s64 	%rd168, %rd1, %rd167;
	ld.global.u32 	%r99, [%rd168];
	shl.b64 	%rd169, %rd157, %r99;
	and.b64  	%rd170, %rd169, %rd166;
	popc.b64 	%r100, %rd170;
	cvt.u64.u32 	%rd171, %r100;
	add.s64 	%rd172, %rd171, %rd161;
	and.b32  	%r101, %r99, 63;
	shl.b64 	%rd173, %rd162, %r101;
	neg.s32 	%r102, %r99;
	and.b32  	%r103, %r102, 63;
	shr.u64 	%rd174, %rd162, %r103;
	or.b64  	%rd175, %rd173, %rd174;
	and.b64  	%rd176, %rd166, %rd175;
	add.s32 	%r104, %r187, -3;
	mul.wide.u32 	%rd177, %r104, 4;
	add.s64 	%rd178, %rd1, %rd177;
	ld.global.u32 	%r105, [%rd178];
	shl.b64 	%rd179, %rd157, %r105;
	and.b64  	%rd180, %rd179, %rd176;
	popc.b64 	%r106, %rd180;
	cvt.u64.u32 	%rd181, %r106;
	add.s64 	%rd182, %rd181, %rd172;
	and.b32  	%r107, %r105, 63;
	shl.b64 	%rd183, %rd162, %r107;
	neg.s32 	%r108, %r105;
	and.b32  	%r109, %r108, 63;
	shr.u64 	%rd184, %rd162, %r109;
	or.b64  	%rd185, %rd183, %rd184;
	and.b64  	%rd186, %rd176, %rd185;
	add.s32 	%r187, %r187, -4;
	mul.wide.u32 	%rd187, %r187, 4;
	add.s64 	%rd188, %rd1, %rd187;
	ld.global.u32 	%r110, [%rd188];
	shl.b64 	%rd189, %rd157, %r110;
	and.b64  	%rd190, %rd189, %rd186;
	popc.b64 	%r111, %rd190;
	cvt.u64.u32 	%rd191, %r111;
	add.s64 	%rd394, %rd191, %rd182;
	and.b32  	%r112, %r110, 63;
	shl.b64 	%rd192, %rd162, %r112;
	neg.s32 	%r113, %r110;
	and.b32  	%r114, %r113, 63;
	shr.u64 	%rd193, %rd162, %r114;
	or.b64  	%rd194, %rd192, %rd193;
	and.b64  	%rd395, %rd186, %rd194;
$L__BB0_10:
	setp.eq.s32 	%p10, %r7, 0;
	@%p10 bra 	$L__BB0_15;
	setp.eq.s32 	%p11, %r7, 1;
	@%p11 bra 	$L__BB0_13;
	add.s32 	%r115, %r187, -1;
	mul.wide.u32 	%rd196, %r115, 4;
	add.s64 	%rd197, %rd1, %rd196;
	ld.global.u32 	%r116, [%rd197];
	mov.b64 	%rd198, -1;
	shl.b64 	%rd199, %rd198, %r116;
	and.b64  	%rd200, %rd199, %rd395;
	popc.b64 	%r117, %rd200;
	cvt.u64.u32 	%rd201, %r117;
	add.s64 	%rd202, %rd201, %rd394;
	and.b32  	%r118, %r116, 63;
	mov.b64 	%rd203, -2;
	shl.b64 	%rd204, %rd203, %r118;
	neg.s32 	%r119, %r116;
	and.b32  	%r120, %r119, 63;
	shr.u64 	%rd205, %rd203, %r120;
	or.b64  	%rd206, %rd204, %rd205;
	and.b64  	%rd207, %rd395, %rd206;
	add.s32 	%r187, %r187, -2;
	mul.wide.u32 	%rd208, %r187, 4;
	add.s64 	%rd209, %rd1, %rd208;
	ld.global.u32 	%r121, [%rd209];
	shl.b64 	%rd210, %rd198, %r121;
	and.b64  	%rd211, %rd210, %rd207;
	popc.b64 	%r122, %rd211;
	cvt.u64.u32 	%rd212, %r122;
	add.s64 	%rd394, %rd212, %rd202;
	and.b32  	%r123, %r121, 63;
	shl.b64 	%rd213, %rd203, %r123;
	neg.s32 	%r124, %r121;
	and.b32  	%r125, %r124, 63;
	shr.u64 	%rd214, %rd203, %r125;
	or.b64  	%rd215, %rd213, %rd214;
	and.b64  	%rd395, %rd207, %rd215;
$L__BB0_13:
	and.b32  	%r126, %r39, 1;
	setp.eq.b32 	%p12, %r126, 1;
	not.pred 	%p13, %p12;
	@%p13 bra 	$L__BB0_15;
	add.s32 	%r127, %r187, -1;
	mul.wide.u32 	%rd216, %r127, 4;
	add.s64 	%rd217, %rd1, %rd216;
	ld.global.u32 	%r128, [%rd217];
	mov.b64 	%rd218, -1;
	shl.b64 	%rd219, %rd218, %r128;
	and.b64  	%rd220, %rd219, %rd395;
	popc.b64 	%r129, %rd220;
	cvt.u64.u32 	%rd221, %r129;
	add.s64 	%rd394, %rd221, %rd394;
	and.b32  	%r130, %r128, 63;
	mov.b64 	%rd222, -2;
	shl.b64 	%rd223, %rd222, %r130;
	neg.s32 	%r131, %r128;
	and.b32  	%r132, %r131, 63;
	shr.u64 	%rd224, %rd222, %r132;
	or.b64  	%rd225, %rd223, %rd224;
	and.b64  	%rd395, %rd395, %rd225;
$L__BB0_15:
	setp.lt.s32 	%p14, %r38, 1;
	@%p14 bra 	$L__BB0_28;
	and.b32  	%r12, %r38, 7;
	setp.lt.u32 	%p15, %r38, 8;
	mov.u32 	%r194, %r38;
	@%p15 bra 	$L__BB0_20;
	add.s32 	%r192, %r38, -4;
	and.b32  	%r133, %r38, 2147483640;
	neg.s32 	%r191, %r133;
$L__BB0_18:
	.pragma "nounroll";
	add.s32 	%r134, %r192, 3;
	mul.wide.u32 	%rd227, %r134, 4;
	add.s64 	%rd228, %rd2, %rd227;
	ld.global.u32 	%r135, [%rd228];
	mov.b64 	%rd229, -1;
	shl.b64 	%rd230, %rd229, %r135;
	and.b64  	%rd231, %rd230, %rd395;
	popc.b64 	%r136, %rd231;
	cvt.u64.u32 	%rd232, %r136;
	add.s64 	%rd233, %rd232, %rd394;
	mov.b64 	%rd234, 1;
	shl.b64 	%rd235, %rd234, %r135;
	or.b64  	%rd236, %rd235, %rd395;
	add.s32 	%r137, %r192, 2;
	mul.wide.u32 	%rd237, %r137, 4;
	add.s64 	%rd238, %rd2, %rd237;
	ld.global.u32 	%r138, [%rd238];
	shl.b64 	%rd239, %rd229, %r138;
	and.b64  	%rd240, %rd239, %rd236;
	popc.b64 	%r139, %rd240;
	cvt.u64.u32 	%rd241, %r139;
	add.s64 	%rd242, %rd241, %rd233;
	shl.b64 	%rd243, %rd234, %r138;
	or.b64  	%rd244, %rd243, %rd236;
	add.s32 	%r140, %r192, 1;
	mul.wide.u32 	%rd245, %r140, 4;
	add.s64 	%rd246, %rd2, %rd245;
	ld.global.u32 	%r141, [%rd246];
	shl.b64 	%rd247, %rd229, %r141;
	and.b64  	%rd248, %rd247, %rd244;
	popc.b64 	%r142, %rd248;
	cvt.u64.u32 	%rd249, %r142;
	add.s64 	%rd250, %rd249, %rd242;
	shl.b64 	%rd251, %rd234, %r141;
	or.b64  	%rd252, %rd251, %rd244;
	add.s32 	%r143, %r192, -4;
	mul.wide.u32 	%rd253, %r192, 4;
	add.s64 	%rd254, %rd2, %rd253;
	ld.global.u32 	%r144, [%rd254];
	shl.b64 	%rd255, %rd229, %r144;
	and.b64  	%rd256, %rd255, %rd252;
	popc.b64 	%r145, %rd256;
	cvt.u64.u32 	%rd257, %r145;
	add.s64 	%rd258, %rd257, %rd250;
	shl.b64 	%rd259, %rd234, %r144;
	or.b64  	%rd260, %rd259, %rd252;
	add.s32 	%r146, %r192, -1;
	mul.wide.u32 	%rd261, %r146, 4;
	add.s64 	%rd262, %rd2, %rd261;
	ld.global.u32 	%r147, [%rd262];
	shl.b64 	%rd263, %rd229, %r147;
	and.b64  	%rd264, %rd263, %rd260;
	popc.b64 	%r148, %rd264;
	cvt.u64.u32 	%rd265, %r148;
	add.s64 	%rd266, %rd265, %rd258;
	shl.b64 	%rd267, %rd234, %r147;
	or.b64  	%rd268, %rd267, %rd260;
	add.s32 	%r149, %r192, -2;
	mul.wide.u32 	%rd269, %r149, 4;
	add.s64 	%rd270, %rd2, %rd269;
	ld.global.u32 	%r150, [%rd270];
	shl.b64 	%rd271, %rd229, %r150;
	and.b64  	%rd272, %rd271, %rd268;
	popc.b64 	%r151, %rd272;
	cvt.u64.u32 	%rd273, %r151;
	add.s64 	%rd274, %rd273, %rd266;
	shl.b64 	%rd275, %rd234, %r150;
	or.b64  	%rd276, %rd275, %rd268;
	add.s32 	%r152, %r192, -3;
	mul.wide.u32 	%rd277, %r152, 4;
	add.s64 	%rd278, %rd2, %rd277;
	ld.global.u32 	%r153, [%rd278];
	shl.b64 	%rd279, %rd229, %r153;
	and.b64  	%rd280, %rd279, %rd276;
	popc.b64 	%r154, %rd280;
	cvt.u64.u32 	%rd281, %r154;
	add.s64 	%rd282, %rd281, %rd274;
	shl.b64 	%rd283, %rd234, %r153;
	or.b64  	%rd284, %rd283, %rd276;
	mul.wide.u32 	%rd285, %r143, 4;
	add.s64 	%rd286, %rd2, %rd285;
	ld.global.u32 	%r155, [%rd286];
	shl.b64 	%rd287, %rd229, %r155;
	and.b64  	%rd288, %rd287, %rd284;
	popc.b64 	%r156, %rd288;
	cvt.u64.u32 	%rd289, %r156;
	add.s64 	%rd394, %rd289, %rd282;
	shl.b64 	%rd290, %rd234, %r155;
	or.b64  	%rd395, %rd290, %rd284;
	add.s32 	%r192, %r192, -8;
	add.s32 	%r191, %r191, 8;
	setp.ne.s32 	%p16, %r191, 0;
	@%p16 bra 	$L__BB0_18;
	add.s32 	%r194, %r192, 4;
$L__BB0_20:
	setp.eq.s32 	%p17, %r12, 0;
	@%p17 bra 	$L__BB0_28;
	and.b32  	%r25, %r38, 3;
	setp.lt.u32 	%p18, %r12, 4;
	@%p18 bra 	$L__BB0_23;
	add.s32 	%r157, %r194, -1;
	mul.wide.u32 	%rd292, %r157, 4;
	add.s64 	%rd293, %rd2, %rd292;
	ld.global.u32 	%r158, [%rd293];
	mov.b64 	%rd294, -1;
	shl.b64 	%rd295, %rd294, %r158;
	and.b64  	%rd296, %rd295, %rd395;
	popc.b64 	%r159, %rd296;
	cvt.u64.u32 	%rd297, %r159;
	add.s64 	%rd298, %rd297, %rd394;
	mov.b64 	%rd299, 1;
	shl.b64 	%rd300, %rd299, %r158;
	or.b64  	%rd301, %rd300, %rd395;
	add.s32 	%r160, %r194, -2;
	mul.wide.u32 	%rd302, %r160, 4;
	add.s64 	%rd303, %rd2, %rd302;
	ld.global.u32 	%r161, [%rd303];
	shl.b64 	%rd304, %rd294, %r161;
	and.b64  	%rd305, %rd304, %rd301;
	popc.b64 	%r162, %rd305;
	cvt.u64.u32 	%rd306, %r162;
	add.s64 	%rd307, %rd306, %rd298;
	shl.b64 	%rd308, %rd299, %r161;
	or.b64  	%rd309, %rd308, %rd301;
	add.s32 	%r163, %r194, -3;
	mul.wide.u32 	%rd310, %r163, 4;
	add.s64 	%rd311, %rd2, %rd310;
	ld.global.u32 	%r164, [%rd311];
	shl.b64 	%rd312, %rd294, %r164;
	and.b64  	%rd313, %rd312, %rd309;
	popc.b64 	%r165, %rd313;
	cvt.u64.u32 	%rd314, %r165;
	add.s64 	%rd315, %rd314, %rd307;
	shl.b64 	%rd316, %rd299, %r164;
	or.b64  	%rd317, %rd316, %rd309;
	add.s32 	%r194, %r194, -4;
	mul.wide.u32 	%rd318, %r194, 4;
	add.s64 	%rd319, %rd2, %rd318;
	ld.global.u32 	%r166, [%rd319];
	shl.b64 	%rd320, %rd294, %r166;
	and.b64  	%rd321, %rd320, %rd317;
	popc.b64 	%r167, %rd321;
	cvt.u64.u32 	%rd322, %r167;
	add.s64 	%rd394, %rd322, %rd315;
	shl.b64 	%rd323, %rd299, %r166;
	or.b64  	%rd395, %rd323, %rd317;
$L__BB0_23:
	setp.eq.s32 	%p19, %r25, 0;
	@%p19 bra 	$L__BB0_28;
	setp.eq.s32 	%p20, %r25, 1;
	@%p20 bra 	$L__BB0_26;
	add.s32 	%r168, %r194, -1;
	mul.wide.u32 	%rd325, %r168, 4;
	add.s64 	%rd326, %rd2, %rd325;
	ld.global.u32 	%r169, [%rd326];
	mov.b64 	%rd327, -1;
	shl.b64 	%rd328, %rd327, %r169;
	and.b64  	%rd329, %rd328, %rd395;
	popc.b64 	%r170, %rd329;
	cvt.u64.u32 	%rd330, %r170;
	add.s64 	%rd331, %rd330, %rd394;
	mov.b64 	%rd332, 1;
	shl.b64 	%rd333, %rd332, %r169;
	or.b64  	%rd334, %rd333, %rd395;
	add.s32 	%r194, %r194, -2;
	mul.wide.u32 	%rd335, %r194, 4;
	add.s64 	%rd336, %rd2, %rd335;
	ld.global.u32 	%r171, [%rd336];
	shl.b64 	%rd337, %rd327, %r171;
	and.b64  	%rd338, %rd337, %rd334;
	popc.b64 	%r172, %rd338;
	cvt.u64.u32 	%rd339, %r172;
	add.s64 	%rd394, %rd339, %rd331;
	shl.b64 	%rd340, %rd332, %r171;
	or.b64  	%rd395, %rd340, %rd334;
$L__BB0_26:
	and.b32  	%r173, %r38, 1;
	setp.eq.b32 	%p21, %r173, 1;
	not.pred 	%p22, %p21;
	@%p22 bra 	$L__BB0_28;
	add.s32 	%r174, %r194, -1;
	mul.wide.u32 	%rd341, %r174, 4;
	add.s64 	%rd342, %rd2, %rd341;
	ld.global.u32 	%r175, [%rd342];
	mov.b64 	%rd343, -1;
	shl.b64 	%rd344, %rd343, %r175;
	and.b64  	%rd345, %rd344, %rd395;
	popc.b64 	%r176, %rd345;
	cvt.u64.u32 	%rd346, %r176;
	add.s64 	%rd394, %rd346, %rd394;
	mov.b64 	%rd347, 1;
	shl.b64 	%rd348, %rd347, %r175;
	or.b64  	%rd395, %rd348, %rd395;
$L__BB0_28:
	setp.lt.s32 	%p23, %r37, 1;
	@%p23 bra 	$L__BB0_34;
	ld.param.u64 	%rd363, [_Z28make_mapping_each_gpu_kernelPKmS0_PKiiS2_S2_iimmiPiS3_P7double2S3__param_1];
	add.s32 	%r196, %r37, -1;
	cvta.to.global.u64 	%rd52, %rd363;
	mov.b32 	%r197, 0;
$L__BB0_30:
	add.s32 	%r178, %r196, %r197;
	shr.u32 	%r33, %r178, 1;
	mul.wide.u32 	%rd349, %r33, 8;
	add.s64 	%rd350, %rd52, %rd349;
	ld.global.u64 	%rd53, [%rd350];
	setp.eq.s64 	%p24, %rd53, %rd395;
	@%p24 bra 	$L__BB0_32;
	setp.lt.u64 	%p25, %rd53, %rd395;
	add.s32 	%r179, %r33, 1;
	add.s32 	%r180, %r33, -1;
	selp.b32 	%r197, %r179, %r197, %p25;
	selp.b32 	%r196, %r196, %r180, %p25;
	setp.gt.s32 	%p26, %r197, %r196;
	@%p26 bra 	$L__BB0_34;
	bra.uni 	$L__BB0_30;
$L__BB0_32:
	cvta.to.global.u64 	%rd351, %rd56;
	mul.wide.u32 	%rd352, %r33, 4;
	add.s64 	%rd353, %rd351, %rd352;
	ld.global.u32 	%r36, [%rd353];
	setp.lt.s32 	%p27, %r36, 0;
	@%p27 bra 	$L__BB0_34;
	cvta.to.global.u64 	%rd354, %rd62;
	atom.global.add.u32 	%r181, [%rd354], 1;
	cvta.to.global.u64 	%rd355, %rd59;
	mul.wide.s32 	%rd356, %r181, 4;
	add.s64 	%rd357, %rd355, %rd356;
	st.global.u32 	[%rd357], %r1;
	cvta.to.global.u64 	%rd358, %rd60;
	add.s64 	%rd359, %rd358, %rd356;
	st.global.u32 	[%rd359], %r36;
	cvt.u32.u64 	%r182, %rd394;
	shl.b32 	%r183, %r182, 1;
	and.b32  	%r184, %r183, 2;
	sub.s32 	%r185, 1, %r184;
	cvt.rn.f64.s32 	%fd1, %r185;
	cvta.to.global.u64 	%rd360, %rd61;
	mul.wide.s32 	%rd361, %r181, 16;
	add.s64 	%rd362, %rd360, %rd361;
	mov.f64 	%fd2, 0d0000000000000000;
	st.global.v2.f64 	[%rd362], {%fd1, %fd2};
$L__BB0_34:
	ret;

}


// ===== COMPILED SASS (sm_100) =====

	.target	sm_100

	.elftype	@"ET_EXEC"


//--------------------- .note.nv.tkinfo           --------------------------
	.section	.note.nv.tkinfo,"",@"SHT_NOTE"
	.sectionflags	@"SHF_NOTE_NV_TKINFO"
	.tkinfo
        /*0018*/ 	.word	0x00000002
        /*0030*/ 	.string	""
        /*0030*/ 	.string	"ptxas"
        /*0030*/ 	.string	"Cuda compilation tools, release 13.0, V13.0.88"
        /*0030*/ 	.string	"Build cuda_13.0.r13.0/compiler.36424714_0"
        /*0030*/ 	.string	"-arch sm_100 -m 64 "



//--------------------- .note.nv.cuinfo           --------------------------
	.section	.note.nv.cuinfo,"",@"SHT_NOTE"
	.sectionflags	@"SHF_NOTE_NV_CUINFO"
        /*0018*/ 	.short	0x0002
        /*001a*/ 	.short	0x0064
        /*001c*/ 	.short	0x0082
	.zero		2


//--------------------- .nv.info                  --------------------------
	.section	.nv.info,"",@"SHT_CUDA_INFO"
	.align	4


	//----- nvinfo : EIATTR_REGCOUNT
	.align		4
        /*0000*/ 	.byte	0x04, 0x2f
        /*0002*/ 	.short	(.L_1 - .L_0)
	.align		4
.L_0:
        /*0004*/ 	.word	index@(_Z28make_mapping_each_gpu_kernelPKmS0_PKiiS2_S2_iimmiPiS3_P7double2S3_)
        /*0008*/ 	.word	0x00000020


	//----- nvinfo : EIATTR_FRAME_SIZE
	.align		4
.L_1:
        /*000c*/ 	.byte	0x04, 0x11
        /*000e*/ 	.short	(.L_3 - .L_2)
	.align		4
.L_2:
        /*0010*/ 	.word	index@(_Z28make_mapping_each_gpu_kernelPKmS0_PKiiS2_S2_iimmiPiS3_P7double2S3_)
        /*0014*/ 	.word	0x00000000


	//----- nvinfo : EIATTR_MIN_STACK_SIZE
	.align		4
.L_3:
        /*0018*/ 	.byte	0x04, 0x12
        /*001a*/ 	.short	(.L_5 - .L_4)
	.align		4
.L_4:
        /*001c*/ 	.word	index@(_Z28make_mapping_each_gpu_kernelPKmS0_PKiiS2_S2_iimmiPiS3_P7double2S3_)
        /*0020*/ 	.word	0x00000000
.L_5:


//--------------------- .nv.compat                --------------------------
	.section	.nv.compat,"",@"SHT_CUDA_COMPAT_INFO"
	.align	4
        /*0000*/ 	.byte	0x02, 0x09, 0x00, 0x00, 0x02, 0x02, 0x01, 0x00, 0x02, 0x05, 0x05, 0x00, 0x03, 0x07, 0x01, 0x01
        /*0010*/ 	.byte	0x02, 0x03, 0x00, 0x00, 0x02, 0x06, 0x01, 0x00, 0x04, 0x0b, 0x08, 0x00, 0x09, 0x00, 0x00, 0x00
        /*0020*/ 	.byte	0x00, 0x00, 0x00, 0x00


//--------------------- .nv.info._Z28make_mapping_each_gpu_kernelPKmS0_PKiiS2_S2_iimmiPiS3_P7double2S3_ --------------------------
	.section	.nv.info._Z28make_mapping_each_gpu_kernelPKmS0_PKiiS2_S2_iimmiPiS3_P7double2S3_,"",@"SHT_CUDA_INFO"
	.sectionflags	@""
	.align	4


	//----- nvinfo : EIATTR_CUDA_API_VERSION
	.align		4
        /*0000*/ 	.byte	0x04, 0x37
        /*0002*/ 	.short	(.L_7 - .L_6)
.L_6:
        /*0004*/ 	.word	0x00000082


	//----- nvinfo : EIATTR_KPARAM_INFO
	.align		4
.L_7:
        /*0008*/ 	.byte	0x04, 0x17
        /*000a*/ 	.short	(.L_9 - .L_8)
.L_8:
        /*000c*/ 	.word	0x00000000
        /*0010*/ 	.short	0x000e
        /*0012*/ 	.short	0x0068
        /*0014*/ 	.byte	0x00, 0xf5, 0x21, 0x00


	//----- nvinfo : EIATTR_KPARAM_INFO
	.align		4
.L_9:
        /*0018*/ 	.byte	0x04, 0x17
        /*001a*/ 	.short	(.L_11 - .L_10)
.L_10:
        /*001c*/ 	.word	0x00000000
        /*0020*/ 	.short	0x000d
        /*0022*/ 	.short	0x0060
        /*0024*/ 	.byte	0x00, 0xf5, 0x21, 0x00


	//----- nvinfo : EIATTR_KPARAM_INFO
	.align		4
.L_11:
        /*0028*/ 	.byte	0x04, 0x17
        /*002a*/ 	.short	(.L_13 - .L_12)
.L_12:
        /*002c*/ 	.word	0x00000000
        /*0030*/ 	.short	0x000c
        /*0032*/ 	.short	0x0058
        /*0034*/ 	.byte	0x00, 0xf5, 0x21, 0x00


	//----- nvinfo : EIATTR_KPARAM_INFO
	.align		4
.L_13:
        /*0038*/ 	.byte	0x04, 0x17
        /*003a*/ 	.short	(.L_15 - .L_14)
.L_14:
        /*003c*/ 	.word	0x00000000
        /*0040*/ 	.short	0x000b
        /*0042*/ 	.short	0x0050
        /*0044*/ 	.byte	0x00, 0xf5, 0x21, 0x00


	//----- nvinfo : EIATTR_KPARAM_INFO
	.align		4
.L_15:
        /*0048*/ 	.byte	0x04, 0x17
        /*004a*/ 	.short	(.L_17 - .L_16)
.L_16:
        /*004c*/ 	.word	0x00000000
        /*0050*/ 	.short	0x000a
        /*0052*/ 	.short	0x0048
        /*0054*/ 	.byte	0x00, 0xf0, 0x11, 0x00


	//----- nvinfo : EIATTR_KPARAM_INFO
	.align		4
.L_17:
        /*0058*/ 	.byte	0x04, 0x17
        /*005a*/ 	.short	(.L_19 - .L_18)
.L_18:
        /*005c*/ 	.word	0x00000000
        /*0060*/ 	.short	0x0009
        /*0062*/ 	.short	0x0040
        /*0064*/ 	.byte	0x00, 0xf0, 0x21, 0x00


	//----- nvinfo : EIATTR_KPARAM_INFO
	.align		4
.L_19:
        /*0068*/ 	.byte	0x04, 0x17
        /*006a*/ 	.short	(.L_21 - .L_20)
.L_20:
        /*006c*/ 	.word	0x00000000
        /*0070*/ 	.short	0x0008
        /*0072*/ 	.short	0x0038
        /*0074*/ 	.byte	0x00, 0xf0, 0x21, 0x00


	//----- nvinfo : EIATTR_KPARAM_INFO
	.align		4
.L_21:
        /*0078*/ 	.byte	0x04, 0x17
        /*007a*/ 	.short	(.L_23 - .L_22)
.L_22:
        /*007c*/ 	.word	0x00000000
        /*0080*/ 	.short	0x0007
        /*0082*/ 	.short	0x0034
        /*0084*/ 	.byte	0x00, 0xf0, 0x11, 0x00


	//----- nvinfo : EIATTR_KPARAM_INFO
	.align		4
.L_23:
        /*0088*/ 	.byte	0x04, 0x17
        /*008a*/ 	.short	(.L_25 - .L_24)
.L_24:
        /*008c*/ 	.word	0x00000000
        /*0090*/ 	.short	0x0006
        /*0092*/ 	.short	0x0030
        /*0094*/ 	.byte	0x00, 0xf0, 0x11, 0x00


	//----- nvinfo : EIATTR_KPARAM_INFO
	.align		4
.L_25:
        /*0098*/ 	.byte	0x04, 0x17
        /*009a*/ 	.short	(.L_27 - .L_26)
.L_26:
        /*009c*/ 	.word	0x00000000
        /*00a0*/ 	.short	0x0005
        /*00a2*/ 	.short	0x0028
        /*00a4*/ 	.byte	0x00, 0xf5, 0x21, 0x00


	//----- nvinfo : EIATTR_KPARAM_INFO
	.align		4
.L_27:
        /*00a8*/ 	.byte	0x04, 0x17
        /*00aa*/ 	.short	(.L_29 - .L_28)
.L_28:
        /*00ac*/ 	.word	0x00000000
        /*00b0*/ 	.short	0x0004
        /*00b2*/ 	.short	0x0020
        /*00b4*/ 	.byte	0x00, 0xf5, 0x21, 0x00


	//----- nvinfo : EIATTR_KPARAM_INFO
	.align		4
.L_29:
        /*00b8*/ 	.byte	0x04, 0x17
        /*00ba*/ 	.short	(.L_31 - .L_30)
.L_30:
        /*00bc*/ 	.word	0x00000000
        /*00c0*/ 	.short	0x0003
        /*00c2*/ 	.short	0x0018
        /*00c4*/ 	.byte	0x00, 0xf0, 0x11, 0x00


	//----- nvinfo : EIATTR_KPARAM_INFO
	.align		4
.L_31:
        /*00c8*/ 	.byte	0x04, 0x17
        /*00ca*/ 	.short	(.L_33 - .L_32)
.L_32:
        /*00cc*/ 	.word	0x00000000
        /*00d0*/ 	.short	0x0002
        /*00d2*/ 	.short	0x0010
        /*00d4*/ 	.byte	0x00, 0xf5, 0x21, 0x00


	//----- nvinfo : EIATTR_KPARAM_INFO
	.align		4
.L_33:
        /*00d8*/ 	.byte	0x04, 0x17
        /*00da*/ 	.short	(.L_35 - .L_34)
.L_34:
        /*00dc*/ 	.word	0x00000000
        /*00e0*/ 	.short	0x0001
        /*00e2*/ 	.short	0x0008
        /*00e4*/ 	.byte	0x00, 0xf5, 0x21, 0x00


	//----- nvinfo : EIATTR_KPARAM_INFO
	.align		4
.L_35:
        /*00e8*/ 	.byte	0x04, 0x17
        /*00ea*/ 	.short	(.L_37 - .L_36)
.L_36:
        /*00ec*/ 	.word	0x00000000
        /*00f0*/ 	.short	0x0000
        /*00f2*/ 	.short	0x0000
        /*00f4*/ 	.byte	0x00, 0xf5, 0x21, 0x00


	//----- nvinfo : EIATTR_SPARSE_MMA_MASK
	.align		4
.L_37:
        /*00f8*/ 	.byte	0x03, 0x50
        /*00fa*/ 	.short	0x0000


	//----- nvinfo : EIATTR_MAXREG_COUNT
	.align		4
        /*00fc*/ 	.byte	0x03, 0x1b
        /*00fe*/ 	.short	0x00ff


	//----- nvinfo : EIATTR_MERCURY_ISA_VERSION
	.align		4
        /*0100*/ 	.byte	0x03, 0x5f
        /*0102*/ 	.short	0x0101


	//----- nvinfo : EIATTR_INT_WARP_WIDE_INSTR_OFFSETS
	.align		4
        /*0104*/ 	.byte	0x04, 0x31
        /*0106*/ 	.short	(.L_39 - .L_38)


	//   ....[0]....
.L_38:
        /*0108*/ 	.word	0x000028a0


	//   ....[1]....
        /*010c*/ 	.word	0x000029a0


	//----- nvinfo : EIATTR_VRC_CTA_INIT_COUNT
	.align		4
.L_39:
        /*0110*/ 	.byte	0x02, 0x4a
	.zero		1
	.zero		1


	//----- nvinfo : EIATTR_EXIT_INSTR_OFFSETS
	.align		4
        /*0114*/ 	.byte	0x04, 0x1c
        /*0116*/ 	.short	(.L_41 - .L_40)


	//   ....[0]....
.L_40:
        /*0118*/ 	.word	0x00000070


	//   ....[1]....
        /*011c*/ 	.word	0x00000140


	//   ....[2]....
        /*0120*/ 	.word	0x000026a0


	//   ....[3]....
        /*0124*/ 	.word	0x000027b0


	//   ....[4]....
        /*0128*/ 	.word	0x00002880


	//   ....[5]....
        /*012c*/ 	.word	0x00002a30


	//----- nvinfo : EIATTR_CRS_STACK_SIZE
	.align		4
.L_41:
        /*0130*/ 	.byte	0x04, 0x1e
        /*0132*/ 	.short	(.L_43 - .L_42)
.L_42:
        /*0134*/ 	.word	0x00000000


	//----- nvinfo : EIATTR_CBANK_PARAM_SIZE
	.align		4
.L_43:
        /*0138*/ 	.byte	0x03, 0x19
        /*013a*/ 	.short	0x0070


	//----- nvinfo : EIATTR_PARAM_CBANK
	.align		4
        /*013c*/ 	.byte	0x04, 0x0a
        /*013e*/ 	.short	(.L_45 - .L_44)
	.align		4
.L_44:
        /*0140*/ 	.word	index@(.nv.constant0._Z28make_mapping_each_gpu_kernelPKmS0_PKiiS2_S2_iimmiPiS3_P7double2S3_)
        /*0144*/ 	.short	0x0380
        /*0146*/ 	.short	0x0070


	//----- nvinfo : EIATTR_SW_WAR
	.align		4
.L_45:
        /*0148*/ 	.byte	0x04, 0x36
        /*014a*/ 	.short	(.L_47 - .L_46)
.L_46:
        /*014c*/ 	.word	0x00000008
.L_47:


//--------------------- .nv.callgraph             --------------------------
	.section	.nv.callgraph,"",@"SHT_CUDA_CALLGRAPH"
	.align	4
	.sectionentsize	8
	.align		4
        /*0000*/ 	.word	0x00000000
	.align		4
        /*0004*/ 	.word	0xffffffff
	.align		4
        /*0008*/ 	.word	0x00000000
	.align		4
        /*000c*/ 	.word	0xfffffffe
	.align		4
        /*0010*/ 	.word	0x00000000
	.align		4
        /*0014*/ 	.word	0xfffffffd
	.align		4
        /*0018*/ 	.word	0x00000000
	.align		4
        /*001c*/ 	.word	0xfffffffc


//--------------------- .text._Z28make_mapping_each_gpu_kernelPKmS0_PKiiS2_S2_iimmiPiS3_P7double2S3_ --------------------------
	.section	.text._Z28make_mapping_each_gpu_kernelPKmS0_PKiiS2_S2_iimmiPiS3_P7double2S3_,"ax",@progbits
	.align	128
        .global         _Z28make_mapping_each_gpu_kernelPKmS0_PKiiS2_S2_iimmiPiS3_P7double2S3_
        .type           _Z28make_mapping_each_gpu_kernelPKmS0_PKiiS2_S2_iimmiPiS3_P7double2S3_,@function
        .size           _Z28make_mapping_each_gpu_kernelPKmS0_PKiiS2_S2_iimmiPiS3_P7double2S3_,(.L_x_14 - _Z28make_mapping_each_gpu_kernelPKmS0_PKiiS2_S2_iimmiPiS3_P7double2S3_)
        .other          _Z28make_mapping_each_gpu_kernelPKmS0_PKiiS2_S2_iimmiPiS3_P7double2S3_,@"STO_CUDA_ENTRY STV_DEFAULT"
_Z28make_mapping_each_gpu_kernelPKmS0_PKiiS2_S2_iimmiPiS3_P7double2S3_:
.text._Z28make_mapping_each_gpu_kernelPKmS0_PKiiS2_S2_iimmiPiS3_P7double2S3_:
[----:B------:R-:W-:Y:S01]  /*0000*/  LDC R1, c[0x0][0x37c] ;  /* 0x0000df00ff017b82 */ /* 0x000fe20000000800 */
[----:B------:R-:W0:Y:S07]  /*0010*/  S2R R3, SR_TID.X ;  /* 0x0000000000037919 */ /* 0x000e2e0000002100 */
[----:B------:R-:W0:Y:S01]  /*0020*/  S2UR UR4, SR_CTAID.X ;  /* 0x00000000000479c3 */ /* 0x000e220000002500 */
[----:B------:R-:W1:Y:S07]  /*0030*/  LDCU UR5, c[0x0][0x3c8] ;  /* 0x00007900ff0577ac */ /* 0x000e6e0008000800 */
[----:B------:R-:W0:Y:S02]  /*0040*/  LDC R6, c[0x0][0x360] ;  /* 0x0000d800ff067b82 */ /* 0x000e240000000800 */
[----:B0-----:R-:W-:-:S05]  /*0050*/  IMAD R6, R6, UR4, R3 ;  /* 0x0000000406067c24 */ /* 0x001fca000f8e0203 */
[----:B-1----:R-:W-:-:S13]  /*0060*/  ISETP.GE.AND P0, PT, R6, UR5, PT ;  /* 0x0000000506007c0c */ /* 0x002fda000bf06270 */
[----:B------:R-:W-:Y:S05]  /*0070*/  @P0 EXIT ;  /* 0x000000000000094d */ /* 0x000fea0003800000 */
[----:B------:R-:W0:Y:S01]  /*0080*/  LDC.64 R2, c[0x0][0x380] ;  /* 0x0000e000ff027b82 */ /* 0x000e220000000a00 */
[----:B------:R-:W1:Y:S01]  /*0090*/  LDCU.64 UR8, c[0x0][0x358] ;  /* 0x00006b00ff0877ac */ /* 0x000e620008000a00 */
[----:B------:R-:W2:Y:S01]  /*00a0*/  LDCU.64 UR6, c[0x0][0x3c0] ;  /* 0x00007800ff0677ac */ /* 0x000ea20008000a00 */
[----:B------:R-:W3:Y:S01]  /*00b0*/  LDCU.64 UR4, c[0x0][0x3b8] ;  /* 0x00007700ff0477ac */ /* 0x000ee20008000a00 */
[----:B0-----:R-:W-:-:S06]  /*00c0*/  IMAD.WIDE R2, R6, 0x8, R2 ;  /* 0x0000000806027825 */ /* 0x001fcc00078e0202 */
[----:B-1----:R-:W2:Y:S02]  /*00d0*/  LDG.E.64 R2, desc[UR8][R2.64] ;  /* 0x0000000802027981 */ /* 0x002ea4000c1e1b00 */
[C---:B--2---:R-:W-:Y:S02]  /*00e0*/  LOP3.LUT R0, R2.reuse, UR6, RZ, 0xc0, !PT ;  /* 0x0000000602007c12 */ /* 0x044fe4000f8ec0ff */
[----:B---3--:R-:W-:Y:S02]  /*00f0*/  LOP3.LUT P1, RZ, R2, UR4, RZ, 0xc0, !PT ;  /* 0x0000000402ff7c12 */ /* 0x008fe4000f82c0ff */
[C---:B------:R-:W-:Y:S02]  /*0100*/  LOP3.LUT R4, R3.reuse, UR7, RZ, 0xc0, !PT ;  /* 0x0000000703047c12 */ /* 0x040fe4000f8ec0ff */
[----:B------:R-:W-:Y:S02]  /*0110*/  ISETP.NE.U32.AND P0, PT, R0, UR6, PT ;  /* 0x0000000600007c0c */ /* 0x000fe4000bf05070 */
[----:B------:R-:W-:-:S04]  /*0120*/  LOP3.LUT P1, RZ, R3, UR5, RZ, 0xc0, P1 ;  /* 0x0000000503ff7c12 */ /* 0x000fc8000882c0ff */
[----:B------:R-:W-:-:S13]  /*0130*/  ISETP.NE.OR.EX P0, PT, R4, UR7, P1, P0 ;  /* 0x0000000704007c0c */ /* 0x000fda0008f05700 */
[----:B------:R-:W-:Y:S05]  /*0140*/  @P0 EXIT ;  /* 0x000000000000094d */ /* 0x000fea0003800000 */
[----:B------:R-:W0:Y:S01]  /*0150*/  LDCU UR5, c[0x0][0x3b4] ;  /* 0x00007680ff0577ac */ /* 0x000e220008000800 */
[----:B------:R-:W-:Y:S02]  /*0160*/  IMAD.MOV.U32 R21, RZ, RZ, R2 ;  /* 0x000000ffff157224 */ /* 0x000fe400078e0002 */
[----:B------:R-:W-:Y:S02]  /*0170*/  IMAD.MOV.U32 R4, RZ, RZ, R3 ;  /* 0x000000ffff047224 */ /* 0x000fe400078e0003 */
[----:B------:R-:W-:Y:S01]  /*0180*/  IMAD.MOV.U32 R0, RZ, RZ, RZ ;  /* 0x000000ffff007224 */ /* 0x000fe200078e00ff */
[----:B0-----:R-:W-:-:S09]  /*0190*/  UISETP.GE.AND UP0, UPT, UR5, 0x1, UPT ;  /* 0x000000010500788c */ /* 0x001fd2000bf06270 */
[----:B------:R-:W-:Y:S05]  /*01a0*/  BRA.U !UP0, `(.L_x_0) ;  /* 0x0000001508307547 */ /* 0x000fea000b800000 */
[----:B------:R-:W0:Y:S01]  /*01b0*/  LDCU UR4, c[0x0][0x3b4] ;  /* 0x00007680ff0477ac */ /* 0x000e220008000800 */
[----:B------:R-:W-:Y:S01]  /*01c0*/  IMAD.MOV.U32 R0, RZ, RZ, RZ ;  /* 0x000000ffff007224 */ /* 0x000fe200078e00ff */
[----:B------:R-:W-:Y:S02]  /*01d0*/  UISETP.GE.U32.AND UP0, UPT, UR5, 0x8, UPT ;  /* 0x000000080500788c */ /* 0x000fe4000bf06070 */
[----:B------:R-:W-:Y:S01]  /*01e0*/  ULOP3.LUT UR6, UR5, 0x7, URZ, 0xc0, !UPT ;  /* 0x0000000705067892 */ /* 0x000fe2000f8ec0ff */
[----:B0-----:R-:W-:-:S06]  /*01f0*/  IMAD.U32 R7, RZ, RZ, UR4 ;  /* 0x00000004ff077e24 */ /* 0x001fcc000f8e00ff */
[----:B------:R-:W-:Y:S05]  /*0200*/  BRA.U !UP0, `(.L_x_1) ;  /* 0x0000000908a07547 */ /* 0x000fea000b800000 */
[----:B------:R-:W0:Y:S01]  /*0210*/  LDC.64 R2, c[0x0][0x3a8] ;  /* 0x0000ea00ff027b82 */ /* 0x000e220000000a00 */
[----:B------:R-:W-:Y:S01]  /*0220*/  UIADD3 UR7, UPT, UPT, UR5, -0x4, URZ ;  /* 0xfffffffc05077890 */ /* 0x000fe2000fffe0ff */
[----:B------:R-:W-:Y:S01]  /*0230*/  IMAD.MOV.U32 R0, RZ, RZ, RZ ;  /* 0x000000ffff007224 */ /* 0x000fe200078e00ff */
[----:B------:R-:W-:-:S04]  /*0240*/  ULOP3.LUT UR4, UR5, 0x7ffffff8, URZ, 0xc0, !UPT ;  /* 0x7ffffff805047892 */ /* 0x000fc8000f8ec0ff */
[----:B------:R-:W-:Y:S01]  /*0250*/  IMAD.U32 R7, RZ, RZ, UR7 ;  /* 0x00000007ff077e24 */ /* 0x000fe2000f8e00ff */
[----:B------:R-:W-:-:S12]  /*0260*/  UIADD3 UR4, UPT, UPT, -UR4, URZ, URZ ;  /* 0x000000ff04047290 */ /* 0x000fd8000fffe1ff */
.L_x_2:
[----:B------:R-:W-:-:S04]  /*0270*/  VIADD R9, R7, 0x3 ;  /* 0x0000000307097836 */ /* 0x000fc80000000000 */
[----:B0-----:R-:W-:-:S05]  /*0280*/  IMAD.WIDE.U32 R8, R9, 0x4, R2 ;  /* 0x0000000409087825 */ /* 0x001fca00078e0002 */
[----:B------:R-:W2:Y:S01]  /*0290*/  LDG.E R13, desc[UR8][R8.64] ;  /* 0x00000008080d7981 */ /* 0x000ea2000c1e1900 */
[----:B------:R-:W-:-:S04]  /*02a0*/  VIADD R11, R7, 0x2 ;  /* 0x00000002070b7836 */ /* 0x000fc80000000000 */
[----:B------:R-:W-:-:S05]  /*02b0*/  IMAD.WIDE.U32 R10, R11, 0x4, R2 ;  /* 0x000000040b0a7825 */ /* 0x000fca00078e0002 */
[----:B------:R0:W3:Y:S01]  /*02c0*/  LDG.E R23, desc[UR8][R10.64] ;  /* 0x000000080a177981 */ /* 0x0000e2000c1e1900 */
[----:B------:R-:W-:-:S04]  /*02d0*/  VIADD R19, R7, 0x1 ;  /* 0x0000000107137836 */ /* 0x000fc80000000000 */
[----:B------:R-:W-:-:S04]  /*02e0*/  IMAD.WIDE.U32 R18, R19, 0x4, R2 ;  /* 0x0000000413127825 */ /* 0x000fc800078e0002 */
[C---:B------:R-:W-:Y:S02]  /*02f0*/  IMAD.WIDE.U32 R16, R7.reuse, 0x4, R2 ;  /* 0x0000000407107825 */ /* 0x040fe400078e0002 */
[----:B------:R1:W4:Y:S04]  /*0300*/  LDG.E R19, desc[UR8][R18.64] ;  /* 0x0000000812137981 */ /* 0x000328000c1e1900 */
[----:B------:R5:W4:Y:S01]  /*0310*/  LDG.E R17, desc[UR8][R16.64] ;  /* 0x0000000810117981 */ /* 0x000b22000c1e1900 */
[----:B------:R-:W-:-:S04]  /*0320*/  VIADD R15, R7, 0xffffffff ;  /* 0xffffffff070f7836 */ /* 0x000fc80000000000 */
[----:B------:R-:W-:-:S04]  /*0330*/  IMAD.WIDE.U32 R14, R15, 0x4, R2 ;  /* 0x000000040f0e7825 */ /* 0x000fc800078e0002 */
[----:B------:R-:W-:Y:S02]  /*0340*/  VIADD R25, R7, 0xfffffffe ;  /* 0xfffffffe07197836 */ /* 0x000fe40000000000 */
[----:B------:R3:W4:Y:S02]  /*0350*/  LDG.E R15, desc[UR8][R14.64] ;  /* 0x000000080e0f7981 */ /* 0x000724000c1e1900 */
[----:B------:R-:W-:-:S05]  /*0360*/  IMAD.WIDE.U32 R24, R25, 0x4, R2 ;  /* 0x0000000419187825 */ /* 0x000fca00078e0002 */
[----:B------:R-:W4:Y:S01]  /*0370*/  LDG.E R5, desc[UR8][R24.64] ;  /* 0x0000000818057981 */ /* 0x000f22000c1e1900 */
[----:B0-----:R-:W-:-:S04]  /*0380*/  VIADD R11, R7, 0xfffffffd ;  /* 0xfffffffd070b7836 */ /* 0x001fc80000000000 */
[----:B------:R-:W-:-:S06]  /*0390*/  IMAD.WIDE.U32 R10, R11, 0x4, R2 ;  /* 0x000000040b0a7825 */ /* 0x000fcc00078e0002 */
[----:B------:R0:W4:Y:S01]  /*03a0*/  LDG.E R11, desc[UR8][R10.64] ;  /* 0x000000080a0b7981 */ /* 0x000122000c1e1900 */
[----:B------:R-:W-:Y:S02]  /*03b0*/  IMAD.MOV.U32 R8, RZ, RZ, -0x1 ;  /* 0xffffffffff087424 */ /* 0x000fe400078e00ff */
[----:B------:R-:W-:-:S03]  /*03c0*/  IMAD.MOV.U32 R9, RZ, RZ, -0x2 ;  /* 0xfffffffeff097424 */ /* 0x000fc600078e00ff */
[CC--:B--2---:R-:W-:Y:S01]  /*03d0*/  SHF.L.U32 R12, R8.reuse, R13.reuse, RZ ;  /* 0x0000000d080c7219 */ /* 0x0c4fe200000006ff */
[----:B-1----:R-:W-:Y:S01]  /*03e0*/  IMAD.MOV R18, RZ, RZ, -R13 ;  /* 0x000000ffff127224 */ /* 0x002fe200078e0a0d */
[----:B------:R-:W-:Y:S02]  /*03f0*/  SHF.L.U64.HI R27, R8, R13, 0xffffffff ;  /* 0xffffffff081b7419 */ /* 0x000fe4000001020d */
[----:B------:R-:W-:Y:S02]  /*0400*/  LOP3.LUT R12, R12, R21, RZ, 0xc0, !PT ;  /* 0x000000150c0c7212 */ /* 0x000fe400078ec0ff */
[----:B------:R-:W-:Y:S02]  /*0410*/  LOP3.LUT R22, R27, R4, RZ, 0xc0, !PT ;  /* 0x000000041b167212 */ /* 0x000fe400078ec0ff */
[----:B-----5:R-:W-:Y:S02]  /*0420*/  LOP3.LUT R16, R13, 0x3f, RZ, 0xc0, !PT ;  /* 0x0000003f0d107812 */ /* 0x020fe400078ec0ff */
[----:B------:R-:W-:Y:S01]  /*0430*/  POPC R12, R12 ;  /* 0x0000000c000c7309 */ /* 0x000fe20000000000 */
[----:B------:R-:W-:Y:S01]  /*0440*/  LOP3.LUT R18, R18, 0x3f, RZ, 0xc0, !PT ;  /* 0x0000003f12127812 */ /* 0x000fe200078ec0ff */
[----:B---3--:R-:W-:Y:S01]  /*0450*/  IMAD.MOV R20, RZ, RZ, -R23 ;  /* 0x000000ffff147224 */ /* 0x008fe200078e0a17 */
[----:B------:R-:W-:-:S02]  /*0460*/  SHF.L.U32 R14, R9, R16, RZ ;  /* 0x00000010090e7219 */ /* 0x000fc400000006ff */
[-C--:B0-----:R-:W-:Y:S02]  /*0470*/  SHF.R.U64 R10, R9, R18.reuse, 0xffffffff ;  /* 0xffffffff090a7419 */ /* 0x081fe40000001212 */
[----:B------:R-:W-:Y:S01]  /*0480*/  SHF.R.U32.HI R25, RZ, R18, R8 ;  /* 0x00000012ff197219 */ /* 0x000fe20000011608 */
[----:B------:R-:W0:Y:S01]  /*0490*/  POPC R13, R22 ;  /* 0x00000016000d7309 */ /* 0x000e220000000000 */
[----:B------:R-:W-:Y:S02]  /*04a0*/  LOP3.LUT R21, R21, R14, R10, 0xe0, !PT ;  /* 0x0000000e15157212 */ /* 0x000fe400078ee00a */
[----:B------:R-:W-:Y:S02]  /*04b0*/  LOP3.LUT R14, R23, 0x3f, RZ, 0xc0, !PT ;  /* 0x0000003f170e7812 */ /* 0x000fe400078ec0ff */
[----:B------:R-:W-:Y:S02]  /*04c0*/  LOP3.LUT R10, R20, 0x3f, RZ, 0xc0, !PT ;  /* 0x0000003f140a7812 */ /* 0x000fe400078ec0ff */
[----:B------:R-:W-:-:S02]  /*04d0*/  SHF.L.U64.HI R20, R9, R16, 0xffffffff ;  /* 0xffffffff09147419 */ /* 0x000fc40000010210 */
[C---:B------:R-:W-:Y:S02]  /*04e0*/  SHF.L.U32 R16, R9.reuse, R14, RZ ;  /* 0x0000000e09107219 */ /* 0x040fe400000006ff */
[----:B------:R-:W-:Y:S02]  /*04f0*/  SHF.R.U64 R26, R9, R10, 0xffffffff ;  /* 0xffffffff091a7419 */ /* 0x000fe4000000120a */
[----:B------:R-:W-:Y:S01]  /*0500*/  LOP3.LUT R4, R4, R20, R25, 0xe0, !PT ;  /* 0x0000001404047212 */ /* 0x000fe200078ee019 */
[----:B0-----:R-:W-:Y:S01]  /*0510*/  IMAD.IADD R13, R12, 0x1, R13 ;  /* 0x000000010c0d7824 */ /* 0x001fe200078e020d */
[----:B------:R-:W-:Y:S01]  /*0520*/  LOP3.LUT R26, R21, R16, R26, 0xe0, !PT ;  /* 0x00000010151a7212 */ /* 0x000fe200078ee01a */
[----:B----4-:R-:W-:Y:S01]  /*0530*/  IMAD.MOV R12, RZ, RZ, -R19 ;  /* 0x000000ffff0c7224 */ /* 0x010fe200078e0a13 */
[----:B------:R-:W-:Y:S02]  /*0540*/  SHF.L.U64.HI R16, R9, R14, 0xffffffff ;  /* 0xffffffff09107419 */ /* 0x000fe4000001020e */
[----:B------:R-:W-:-:S02]  /*0550*/  SHF.R.U32.HI R25, RZ, R10, R8 ;  /* 0x0000000aff197219 */ /* 0x000fc40000011608 */
[-C--:B------:R-:W-:Y:S02]  /*0560*/  SHF.L.U32 R24, R8, R23.reuse, RZ ;  /* 0x0000001708187219 */ /* 0x080fe400000006ff */
[----:B------:R-:W-:Y:S01]  /*0570*/  LOP3.LUT R14, R19, 0x3f, RZ, 0xc0, !PT ;  /* 0x0000003f130e7812 */ /* 0x000fe200078ec0ff */
[----:B------:R-:W-:Y:S01]  /*0580*/  IMAD.MOV R22, RZ, RZ, -R5 ;  /* 0x000000ffff167224 */ /* 0x000fe200078e0a05 */
[----:B------:R-:W-:Y:S02]  /*0590*/  LOP3.LUT R12, R12, 0x3f, RZ, 0xc0, !PT ;  /* 0x0000003f0c0c7812 */ /* 0x000fe400078ec0ff */
[----:B------:R-:W-:Y:S01]  /*05a0*/  LOP3.LUT R10, R4, R16, R25, 0xe0, !PT ;  /* 0x00000010040a7212 */ /* 0x000fe200078ee019 */
[----:B------:R-:W-:Y:S01]  /*05b0*/  IMAD.MOV R16, RZ, RZ, -R17 ;  /* 0x000000ffff107224 */ /* 0x000fe200078e0a11 */
[----:B------:R-:W-:Y:S02]  /*05c0*/  SHF.L.U64.HI R25, R8, R23, 0xffffffff ;  /* 0xffffffff08197419 */ /* 0x000fe40000010217 */
[----:B------:R-:W-:-:S02]  /*05d0*/  LOP3.LUT R24, R24, R21, RZ, 0xc0, !PT ;  /* 0x0000001518187212 */ /* 0x000fc400078ec0ff */
[C---:B------:R-:W-:Y:S02]  /*05e0*/  SHF.L.U32 R18, R9.reuse, R14, RZ ;  /* 0x0000000e09127219 */ /* 0x040fe400000006ff */
[----:B------:R-:W-:Y:S02]  /*05f0*/  SHF.R.U64 R21, R9, R12, 0xffffffff ;  /* 0xffffffff09157419 */ /* 0x000fe4000000120c */
[----:B------:R-:W-:Y:S02]  /*0600*/  SHF.L.U32 R23, R8, R19, RZ ;  /* 0x0000001308177219 */ /* 0x000fe400000006ff */
[----:B------:R-:W-:Y:S02]  /*0610*/  LOP3.LUT R25, R25, R4, RZ, 0xc0, !PT ;  /* 0x0000000419197212 */ /* 0x000fe400078ec0ff */
[----:B------:R-:W-:Y:S02]  /*0620*/  LOP3.LUT R4, R17, 0x3f, RZ, 0xc0, !PT ;  /* 0x0000003f11047812 */ /* 0x000fe400078ec0ff */
[----:B------:R-:W-:-:S02]  /*0630*/  LOP3.LUT R16, R16, 0x3f, RZ, 0xc0, !PT ;  /* 0x0000003f10107812 */ /* 0x000fc400078ec0ff */
[----:B------:R-:W-:Y:S02]  /*0640*/  LOP3.LUT R18, R26, R18, R21, 0xe0, !PT ;  /* 0x000000121a127212 */ /* 0x000fe400078ee015 */
[----:B------:R-:W-:Y:S02]  /*0650*/  LOP3.LUT R26, R23, R26, RZ, 0xc0, !PT ;  /* 0x0000001a171a7212 */ /* 0x000fe400078ec0ff */
[C---:B------:R-:W-:Y:S02]  /*0660*/  SHF.L.U64.HI R20, R9.reuse, R14, 0xffffffff ;  /* 0xffffffff09147419 */ /* 0x040fe4000001020e */
[----:B------:R-:W-:Y:S02]  /*0670*/  SHF.L.U64.HI R23, R8, R19, 0xffffffff ;  /* 0xffffffff08177419 */ /* 0x000fe40000010213 */
[----:B------:R-:W-:Y:S02]  /*0680*/  SHF.R.U32.HI R21, RZ, R12, R8 ;  /* 0x0000000cff157219 */ /* 0x000fe40000011608 */
[----:B------:R-:W-:-:S02]  /*0690*/  SHF.L.U32 R14, R9, R4, RZ ;  /* 0x00000004090e7219 */ /* 0x000fc400000006ff */
[----:B------:R-:W-:Y:S02]  /*06a0*/  SHF.R.U64 R19, R9, R16, 0xffffffff ;  /* 0xffffffff09137419 */ /* 0x000fe40000001210 */
[----:B------:R-:W-:Y:S02]  /*06b0*/  LOP3.LUT R12, R10, R20, R21, 0xe0, !PT ;  /* 0x000000140a0c7212 */ /* 0x000fe400078ee015 */
[----:B------:R-:W-:Y:S01]  /*06c0*/  LOP3.LUT R14, R18, R14, R19, 0xe0, !PT ;  /* 0x0000000e120e7212 */ /* 0x000fe200078ee013 */
[----:B------:R-:W-:Y:S01]  /*06d0*/  IMAD.MOV R19, RZ, RZ, -R15 ;  /* 0x000000ffff137224 */ /* 0x000fe200078e0a0f */
[----:B------:R-:W-:Y:S02]  /*06e0*/  SHF.L.U32 R21, R8, R17, RZ ;  /* 0x0000001108157219 */ /* 0x000fe400000006ff */
[----:B------:R-:W-:Y:S02]  /*06f0*/  LOP3.LUT R23, R23, R10, RZ, 0xc0, !PT ;  /* 0x0000000a17177212 */ /* 0x000fe400078ec0ff */
[----:B------:R-:W-:-:S02]  /*0700*/  LOP3.LUT R10, R21, R18, RZ, 0xc0, !PT ;  /* 0x00000012150a7212 */ /* 0x000fc400078ec0ff */
[----:B------:R-:W-:Y:S02]  /*0710*/  SHF.L.U64.HI R27, R8, R17, 0xffffffff ;  /* 0xffffffff081b7419 */ /* 0x000fe40000010211 */
[----:B------:R-:W-:Y:S02]  /*0720*/  LOP3.LUT R18, R15, 0x3f, RZ, 0xc0, !PT ;  /* 0x0000003f0f127812 */ /* 0x000fe400078ec0ff */
[----:B------:R-:W-:Y:S02]  /*0730*/  LOP3.LUT R17, R19, 0x3f, RZ, 0xc0, !PT ;  /* 0x0000003f13117812 */ /* 0x000fe400078ec0ff */
[----:B------:R-:W-:Y:S02]  /*0740*/  SHF.R.U32.HI R21, RZ, R16, R8 ;  /* 0x00000010ff157219 */ /* 0x000fe40000011608 */
[C---:B------:R-:W-:Y:S02]  /*0750*/  SHF.L.U32 R16, R9.reuse, R18, RZ ;  /* 0x0000001209107219 */ /* 0x040fe400000006ff */
[----:B------:R-:W-:-:S02]  /*0760*/  SHF.R.U64 R19, R9, R17, 0xffffffff ;  /* 0xffffffff09137419 */ /* 0x000fc40000001211 */
[C---:B------:R-:W-:Y:S02]  /*0770*/  SHF.L.U64.HI R4, R9.reuse, R4, 0xffffffff ;  /* 0xffffffff09047419 */ /* 0x040fe40000010204 */
[----:B------:R-:W-:Y:S02]  /*0780*/  LOP3.LUT R16, R14, R16, R19, 0xe0, !PT ;  /* 0x000000100e107212 */ /* 0x000fe400078ee013 */
[----:B------:R-:W-:Y:S02]  /*0790*/  LOP3.LUT R4, R12, R4, R21, 0xe0, !PT ;  /* 0x000000040c047212 */ /* 0x000fe400078ee015 */
[----:B------:R-:W-:Y:S02]  /*07a0*/  SHF.L.U64.HI R20, R9, R18, 0xffffffff ;  /* 0xffffffff09147419 */ /* 0x000fe40000010212 */
[----:B------:R-:W-:Y:S02]  /*07b0*/  SHF.R.U32.HI R19, RZ, R17, R8 ;  /* 0x00000011ff137219 */ /* 0x000fe40000011608 */
[----:B------:R-:W-:-:S02]  /*07c0*/  LOP3.LUT R18, R5, 0x3f, RZ, 0xc0, !PT ;  /* 0x0000003f05127812 */ /* 0x000fc400078ec0ff */
[----:B------:R-:W-:Y:S02]  /*07d0*/  LOP3.LUT R17, R22, 0x3f, RZ, 0xc0, !PT ;  /* 0x0000003f16117812 */ /* 0x000fe400078ec0ff */
[----:B------:R-:W-:Y:S02]  /*07e0*/  LOP3.LUT R20, R4, R20, R19, 0xe0, !PT ;  /* 0x0000001404147212 */ /* 0x000fe400078ee013 */
[CC--:B------:R-:W-:Y:S02]  /*07f0*/  SHF.L.U32 R22, R9.reuse, R18.reuse, RZ ;  /* 0x0000001209167219 */ /* 0x0c0fe400000006ff */
[C---:B------:R-:W-:Y:S02]  /*0800*/  SHF.R.U64 R19, R9.reuse, R17, 0xffffffff ;  /* 0xffffffff09137419 */ /* 0x040fe40000001211 */
[----:B------:R-:W-:Y:S02]  /*0810*/  SHF.L.U64.HI R18, R9, R18, 0xffffffff ;  /* 0xffffffff09127419 */ /* 0x000fe40000010212 */
[----:B------:R-:W-:-:S02]  /*0820*/  LOP3.LUT R22, R16, R22, R19, 0xe0, !PT ;  /* 0x0000001610167212 */ /* 0x000fc400078ee013 */
[C---:B------:R-:W-:Y:S02]  /*0830*/  SHF.L.U32 R19, R8.reuse, R5, RZ ;  /* 0x0000000508137219 */ /* 0x040fe400000006ff */
[----:B------:R-:W-:Y:S02]  /*0840*/  SHF.R.U32.HI R17, RZ, R17, R8 ;  /* 0x00000011ff117219 */ /* 0x000fe40000011608 */
[----:B------:R-:W-:Y:S01]  /*0850*/  LOP3.LUT R16, R19, R16, RZ, 0xc0, !PT ;  /* 0x0000001013107212 */ /* 0x000fe200078ec0ff */
[----:B------:R-:W-:Y:S01]  /*0860*/  IMAD.MOV R19, RZ, RZ, -R11 ;  /* 0x000000ffff137224 */ /* 0x000fe200078e0a0b */
[CC--:B------:R-:W-:Y:S02]  /*0870*/  SHF.L.U32 R21, R8.reuse, R15.reuse, RZ ;  /* 0x0000000f08157219 */ /* 0x0c0fe400000006ff */
[----:B------:R-:W-:Y:S02]  /*0880*/  SHF.L.U64.HI R15, R8, R15, 0xffffffff ;  /* 0xffffffff080f7419 */ /* 0x000fe4000001020f */
[----:B------:R-:W-:-:S02]  /*0890*/  LOP3.LUT R17, R20, R18, R17, 0xe0, !PT ;  /* 0x0000001214117212 */ /* 0x000fc400078ee011 */
[----:B------:R-:W-:Y:S02]  /*08a0*/  SHF.L.U64.HI R5, R8, R5, 0xffffffff ;  /* 0xffffffff08057419 */ /* 0x000fe40000010205 */
[----:B------:R-:W-:Y:S02]  /*08b0*/  LOP3.LUT R18, R11, 0x3f, RZ, 0xc0, !PT ;  /* 0x0000003f0b127812 */ /* 0x000fe400078ec0ff */
[----:B------:R-:W-:Y:S02]  /*08c0*/  LOP3.LUT R19, R19, 0x3f, RZ, 0xc0, !PT ;  /* 0x0000003f13137812 */ /* 0x000fe400078ec0ff */
[----:B------:R-:W-:Y:S02]  /*08d0*/  LOP3.LUT R14, R21, R14, RZ, 0xc0, !PT ;  /* 0x0000000e150e7212 */ /* 0x000fe400078ec0ff */
[----:B------:R-:W-:Y:S02]  /*08e0*/  LOP3.LUT R15, R15, R4, RZ, 0xc0, !PT ;  /* 0x000000040f0f7212 */ /* 0x000fe400078ec0ff */
[----:B------:R-:W-:Y:S01]  /*08f0*/  LOP3.LUT R20, R5, R20, RZ, 0xc0, !PT ;  /* 0x0000001405147212 */ /* 0x000fe200078ec0ff */
[----:B------:R-:W-:Y:S01]  /*0900*/  VIADD R5, R7, 0xfffffffc ;  /* 0xfffffffc07057836 */ /* 0x000fe20000000000 */
[----:B------:R-:W-:-:S02]  /*0910*/  SHF.L.U32 R4, R9, R18, RZ ;  /* 0x0000001209047219 */ /* 0x000fc400000006ff */
[----:B------:R-:W-:Y:S01]  /*0920*/  SHF.R.U64 R21, R9, R19, 0xffffffff ;  /* 0xffffffff09157419 */ /* 0x000fe20000001213 */
[----:B------:R-:W-:Y:S01]  /*0930*/  POPC R24, R24 ;  /* 0x0000001800187309 */ /* 0x000fe20000000000 */
[----:B------:R-:W-:Y:S02]  /*0940*/  LOP3.LUT R12, R27, R12, RZ, 0xc0, !PT ;  /* 0x0000000c1b0c7212 */ /* 0x000fe400078ec0ff */
[----:B------:R-:W-:Y:S01]  /*0950*/  LOP3.LUT R21, R22, R4, R21, 0xe0, !PT ;  /* 0x0000000416157212 */ /* 0x000fe200078ee015 */
[----:B------:R-:W-:Y:S01]  /*0960*/  IMAD.WIDE.U32 R4, R5, 0x4, R2 ;  /* 0x0000000405047825 */ /* 0x000fe200078e0002 */
[----:B------:R-:W-:-:S03]  /*0970*/  SHF.L.U32 R27, R8, R11, RZ ;  /* 0x0000000b081b7219 */ /* 0x000fc600000006ff */
[----:B------:R-:W0:Y:S01]  /*0980*/  POPC R25, R25 ;  /* 0x0000001900197309 */ /* 0x000e220000000000 */
[----:B------:R-:W-:Y:S01]  /*0990*/  SHF.L.U64.HI R18, R9, R18, 0xffffffff ;  /* 0xffffffff09127419 */ /* 0x000fe20000010212 */
[----:B------:R1:W2:Y:S01]  /*09a0*/  LDG.E R5, desc[UR8][R4.64] ;  /* 0x0000000804057981 */ /* 0x0002a2000c1e1900 */
[----:B------:R-:W-:Y:S02]  /*09b0*/  SHF.L.U64.HI R28, R8, R11, 0xffffffff ;  /* 0xffffffff081c7419 */ /* 0x000fe4000001020b */
[----:B------:R-:W-:Y:S02]  /*09c0*/  LOP3.LUT R22, R27, R22, RZ, 0xc0, !PT ;  /* 0x000000161b167212 */ /* 0x000fe400078ec0ff */
[----:B------:R-:W-:Y:S01]  /*09d0*/  LOP3.LUT R11, R28, R17, RZ, 0xc0, !PT ;  /* 0x000000111c0b7212 */ /* 0x000fe200078ec0ff */
[----:B------:R-:W-:Y:S01]  /*09e0*/  POPC R26, R26 ;  /* 0x0000001a001a7309 */ /* 0x000fe20000000000 */
[----:B-1----:R-:W-:Y:S01]  /*09f0*/  SHF.R.U32.HI R4, RZ, R19, R8 ;  /* 0x00000013ff047219 */ /* 0x002fe20000011608 */
[----:B0-----:R-:W-:-:S06]  /*0a00*/  IMAD.IADD R24, R24, 0x1, R25 ;  /* 0x0000000118187824 */ /* 0x001fcc00078e0219 */
[----:B------:R-:W0:Y:S01]  /*0a10*/  POPC R23, R23 ;  /* 0x0000001700177309 */ /* 0x000e220000000000 */
[----:B------:R-:W-:Y:S02]  /*0a20*/  LOP3.LUT R4, R17, R18, R4, 0xe0, !PT ;  /* 0x0000001211047212 */ /* 0x000fe400078ee004 */
[----:B------:R-:W-:-:S05]  /*0a30*/  IADD3 R24, PT, PT, R24, R13, R0 ;  /* 0x0000000d18187210 */ /* 0x000fca0007ffe000 */
[----:B------:R-:W-:Y:S08]  /*0a40*/  POPC R10, R10 ;  /* 0x0000000a000a7309 */ /* 0x000ff00000000000 */
[----:B------:R-:W1:Y:S08]  /*0a50*/  POPC R27, R12 ;  /* 0x0000000c001b7309 */ /* 0x000e700000000000 */
[----:B------:R-:W-:Y:S08]  /*0a60*/  POPC R14, R14 ;  /* 0x0000000e000e7309 */ /* 0x000ff00000000000 */
[----:B------:R-:W3:Y:S08]  /*0a70*/  POPC R15, R15 ;  /* 0x0000000f000f7309 */ /* 0x000ef00000000000 */
[----:B------:R-:W-:Y:S08]  /*0a80*/  POPC R16, R16 ;  /* 0x0000001000107309 */ /* 0x000ff00000000000 */
[----:B------:R-:W4:Y:S01]  /*0a90*/  POPC R29, R20 ;  /* 0x00000014001d7309 */ /* 0x000f220000000000 */
[----:B0-----:R-:W-:Y:S01]  /*0aa0*/  IMAD.IADD R23, R26, 0x1, R23 ;  /* 0x000000011a177824 */ /* 0x001fe200078e0217 */
[----:B------:R-:W-:Y:S01]  /*0ab0*/  UIADD3 UR4, UPT, UPT, UR4, 0x8, URZ ;  /* 0x0000000804047890 */ /* 0x000fe2000fffe0ff */
[----:B-1----:R-:W-:-:S05]  /*0ac0*/  IMAD.IADD R10, R10, 0x1, R27 ;  /* 0x000000010a0a7824 */ /* 0x002fca00078e021b */
[----:B------:R-:W-:Y:S01]  /*0ad0*/  POPC R22, R22 ;  /* 0x0000001600167309 */ /* 0x000fe20000000000 */
[----:B---3--:R-:W-:-:S07]  /*0ae0*/  IMAD.IADD R14, R14, 0x1, R15 ;  /* 0x000000010e0e7824 */ /* 0x008fce00078e020f */
[----:B------:R-:W0:Y:S01]  /*0af0*/  POPC R11, R11 ;  /* 0x0000000b000b7309 */ /* 0x000e220000000000 */
[----:B----4-:R-:W-:Y:S01]  /*0b00*/  IMAD.IADD R29, R16, 0x1, R29 ;  /* 0x00000001101d7824 */ /* 0x010fe200078e021d */
[----:B------:R-:W-:Y:S01]  /*0b10*/  IADD3 R10, PT, PT, R10, R23, R24 ;  /* 0x000000170a0a7210 */ /* 0x000fe20007ffe018 */
[----:B------:R-:W-:-:S03]  /*0b20*/  UISETP.NE.AND UP0, UPT, UR4, URZ, UPT ;  /* 0x000000ff0400728c */ /* 0x000fc6000bf05270 */
[----:B------:R-:W-:Y:S01]  /*0b30*/  IADD3 R29, PT, PT, R29, R14, R10 ;  /* 0x0000000e1d1d7210 */ /* 0x000fe20007ffe00a */
[----:B------:R-:W-:Y:S02]  /*0b40*/  VIADD R7, R7, 0xfffffff8 ;  /* 0xfffffff807077836 */ /* 0x000fe40000000000 */
[----:B0-----:R-:W-:Y:S01]  /*0b50*/  IMAD.IADD R11, R22, 0x1, R11 ;  /* 0x00000001160b7824 */ /* 0x001fe200078e020b */
[CC--:B--2---:R-:W-:Y:S02]  /*0b60*/  SHF.L.U32 R12, R8.reuse, R5.reuse, RZ ;  /* 0x00000005080c7219 */ /* 0x0c4fe400000006ff */
[----:B------:R-:W-:Y:S02]  /*0b70*/  SHF.L.U64.HI R17, R8, R5, 0xffffffff ;  /* 0xffffffff08117419 */ /* 0x000fe40000010205 */
[----:B------:R-:W-:Y:S02]  /*0b80*/  LOP3.LUT R12, R12, R21, RZ, 0xc0, !PT ;  /* 0x000000150c0c7212 */ /* 0x000fe400078ec0ff */
[----:B------:R-:W-:-:S04]  /*0b90*/  LOP3.LUT R13, R17, R4, RZ, 0xc0, !PT ;  /* 0x00000004110d7212 */ /* 0x000fc800078ec0ff */
[----:B------:R-:W-:Y:S01]  /*0ba0*/  POPC R12, R12 ;  /* 0x0000000c000c7309 */ /* 0x000fe20000000000 */
[----:B------:R-:W-:-:S07]  /*0bb0*/  IMAD.MOV R15, RZ, RZ, -R5 ;  /* 0x000000ffff0f7224 */ /* 0x000fce00078e0a05 */
[----:B------:R-:W0:Y:S01]  /*0bc0*/  POPC R13, R13 ;  /* 0x0000000d000d7309 */ /* 0x000e220000000000 */
[----:B------:R-:W-:Y:S02]  /*0bd0*/  LOP3.LUT R0, R5, 0x3f, RZ, 0xc0, !PT ;  /* 0x0000003f05007812 */ /* 0x000fe400078ec0ff */
[----:B------:R-:W-:Y:S02]  /*0be0*/  LOP3.LUT R5, R15, 0x3f, RZ, 0xc0, !PT ;  /* 0x0000003f0f057812 */ /* 0x000fe400078ec0ff */
[CC--:B------:R-:W-:Y:S02]  /*0bf0*/  SHF.L.U64.HI R14, R9.reuse, R0.reuse, 0xffffffff ;  /* 0xffffffff090e7419 */ /* 0x0c0fe40000010200 */
[C---:B------:R-:W-:Y:S02]  /*0c00*/  SHF.L.U32 R10, R9.reuse, R0, RZ ;  /* 0x00000000090a7219 */ /* 0x040fe400000006ff */
[-C--:B------:R-:W-:Y:S02]  /*0c10*/  SHF.R.U64 R0, R9, R5.reuse, 0xffffffff ;  /* 0xffffffff09007419 */ /* 0x080fe40000001205 */
[----:B------:R-:W-:Y:S01]  /*0c20*/  SHF.R.U32.HI R5, RZ, R5, R8 ;  /* 0x00000005ff057219 */ /* 0x000fe20000011608 */
[----:B0-----:R-:W-:Y:S01]  /*0c30*/  IMAD.IADD R12, R12, 0x1, R13 ;  /* 0x000000010c0c7824 */ /* 0x001fe200078e020d */
[----:B------:R-:W-:-:S02]  /*0c40*/  LOP3.LUT R21, R21, R10, R0, 0xe0, !PT ;  /* 0x0000000a15157212 */ /* 0x000fc400078ee000 */
[----:B------:R-:W-:Y:S02]  /*0c50*/  LOP3.LUT R4, R4, R14, R5, 0xe0, !PT ;  /* 0x0000000e04047212 */ /* 0x000fe400078ee005 */
[----:B------:R-:W-:Y:S01]  /*0c60*/  IADD3 R0, PT, PT, R12, R11, R29 ;  /* 0x0000000b0c007210 */ /* 0x000fe20007ffe01d */
[----:B------:R-:W-:Y:S06]  /*0c70*/  BRA.U UP0, `(.L_x_2) ;  /* 0xfffffff5007c7547 */ /* 0x000fec000b83ffff */
[----:B------:R-:W-:-:S07]  /*0c80*/  VIADD R7, R7, 0x4 ;  /* 0x0000000407077836 */ /* 0x000fce0000000000 */
.L_x_1:
[----:B------:R-:W-:-:S09]  /*0c90*/  UISETP.NE.AND UP0, UPT, UR6, URZ, UPT ;  /* 0x000000ff0600728c */ /* 0x000fd2000bf05270 */
[----:B------:R-:W-:Y:S05]  /*0ca0*/  BRA.U !UP0, `(.L_x_0) ;  /* 0x0000000908707547 */ /* 0x000fea000b800000 */
[----:B------:R-:W-:Y:S02]  /*0cb0*/  UISETP.GE.U32.AND UP0, UPT, UR6, 0x4, UPT ;  /* 0x000000040600788c */ /* 0x000fe4000bf06070 */
[----:B------:R-:W-:-:S04]  /*0cc0*/  ULOP3.LUT UR7, UR5, 0x3, URZ, 0xc0, !UPT ;  /* 0x0000000305077892 */ /* 0x000fc8000f8ec0ff */
[----:B------:R-:W-:-:S03]  /*0cd0*/  UISETP.NE.AND UP1, UPT, UR7, URZ, UPT ;  /* 0x000000ff0700728c */ /* 0x000fc6000bf25270 */
[----:B------:R-:W-:Y:S08]  /*0ce0*/  BRA.U !UP0, `(.L_x_3) ;  /* 0x0000000508447547 */ /* 0x000ff0000b800000 */
[----:B------:R-:W0:Y:S01]  /*0cf0*/  LDC.64 R2, c[0x0][0x3a8] ;  /* 0x0000ea00ff027b82 */ /* 0x000e220000000a00 */
[C---:B------:R-:W-:Y:S02]  /*0d00*/  VIADD R9, R7.reuse, 0xffffffff ;  /* 0xffffffff07097836 */ /* 0x040fe40000000000 */
[C---:B------:R-:W-:Y:S02]  /*0d10*/  VIADD R13, R7.reuse, 0xfffffffe ;  /* 0xfffffffe070d7836 */ /* 0x040fe40000000000 */
[----:B------:R-:W-:Y:S02]  /*0d20*/  VIADD R11, R7, 0xfffffffd ;  /* 0xfffffffd070b7836 */ /* 0x000fe40000000000 */
[----:B0-----:R-:W-:-:S06]  /*0d30*/  IMAD.WIDE.U32 R8, R9, 0x4, R2 ;  /* 0x0000000409087825 */ /* 0x001fcc00078e0002 */
[----:B------:R-:W2:Y:S01]  /*0d40*/  LDG.E R9, desc[UR8][R8.64] ;  /* 0x0000000808097981 */ /* 0x000ea2000c1e1900 */
[----:B------:R-:W-:-:S06]  /*0d50*/  IMAD.WIDE.U32 R12, R13, 0x4, R2 ;  /* 0x000000040d0c7825 */ /* 0x000fcc00078e0002 */
[----:B------:R0:W3:Y:S01]  /*0d60*/  LDG.E R13, desc[UR8][R12.64] ;  /* 0x000000080c0d7981 */ /* 0x0000e2000c1e1900 */
[----:B------:R-:W-:-:S06]  /*0d70*/  IMAD.WIDE.U32 R10, R11, 0x4, R2 ;  /* 0x000000040b0a7825 */ /* 0x000fcc00078e0002 */
[----:B------:R-:W4:Y:S01]  /*0d80*/  LDG.E R11, desc[UR8][R10.64] ;  /* 0x000000080a0b7981 */ /* 0x000f22000c1e1900 */
[----:B------:R-:W-:-:S04]  /*0d90*/  VIADD R7, R7, 0xfffffffc ;  /* 0xfffffffc07077836 */ /* 0x000fc80000000000 */
[----:B------:R-:W-:-:S05]  /*0da0*/  IMAD.WIDE.U32 R14, R7, 0x4, R2 ;  /* 0x00000004070e7825 */ /* 0x000fca00078e0002 */
[----:B------:R3:W5:Y:S01]  /*0db0*/  LDG.E R5, desc[UR8][R14.64] ;  /* 0x000000080e057981 */ /* 0x000762000c1e1900 */
[----:B------:R-:W-:Y:S02]  /*0dc0*/  IMAD.MOV.U32 R2, RZ, RZ, -0x1 ;  /* 0xffffffffff027424 */ /* 0x000fe400078e00ff */
[----:B------:R-:W-:Y:S02]  /*0dd0*/  IMAD.MOV.U32 R3, RZ, RZ, -0x2 ;  /* 0xfffffffeff037424 */ /* 0x000fe400078e00ff */
[----:B--2---:R-:W-:Y:S01]  /*0de0*/  IMAD.MOV R16, RZ, RZ, -R9 ;  /* 0x000000ffff107224 */ /* 0x004fe200078e0a09 */
[----:B0-----:R-:W-:Y:S02]  /*0df0*/  LOP3.LUT R12, R9, 0x3f, RZ, 0xc0, !PT ;  /* 0x0000003f090c7812 */ /* 0x001fe400078ec0ff */
[----:B------:R-:W-:Y:S02]  /*0e00*/  SHF.L.U32 R8, R2, R9, RZ ;  /* 0x0000000902087219 */ /* 0x000fe400000006ff */
[----:B------:R-:W-:-:S02]  /*0e10*/  LOP3.LUT R16, R16, 0x3f, RZ, 0xc0, !PT ;  /* 0x0000003f10107812 */ /* 0x000fc400078ec0ff */
[C---:B------:R-:W-:Y:S01]  /*0e20*/  SHF.L.U32 R17, R3.reuse, R12, RZ ;  /* 0x0000000c03117219 */ /* 0x040fe200000006ff */
[----:B---3--:R-:W-:Y:S01]  /*0e30*/  IMAD.MOV R15, RZ, RZ, -R13 ;  /* 0x000000ffff0f7224 */ /* 0x008fe200078e0a0d */
[----:B------:R-:W-:Y:S02]  /*0e40*/  SHF.R.U64 R10, R3, R16, 0xffffffff ;  /* 0xffffffff030a7419 */ /* 0x000fe40000001210 */
[----:B------:R-:W-:Y:S02]  /*0e50*/  LOP3.LUT R8, R8, R21, RZ, 0xc0, !PT ;  /* 0x0000001508087212 */ /* 0x000fe400078ec0ff */
[----:B------:R-:W-:Y:S02]  /*0e60*/  SHF.L.U64.HI R9, R2, R9, 0xffffffff ;  /* 0xffffffff02097419 */ /* 0x000fe40000010209 */
[----:B------:R-:W-:Y:S02]  /*0e70*/  LOP3.LUT R21, R21, R17, R10, 0xe0, !PT ;  /* 0x0000001115157212 */ /* 0x000fe400078ee00a */
[----:B------:R-:W-:Y:S01]  /*0e80*/  SHF.L.U64.HI R19, R3, R12, 0xffffffff ;  /* 0xffffffff03137419 */ /* 0x000fe2000001020c */
[----:B------:R-:W-:Y:S01]  /*0e90*/  POPC R8, R8 ;  /* 0x0000000800087309 */ /* 0x000fe20000000000 */
[----:B------:R-:W-:-:S02]  /*0ea0*/  LOP3.LUT R14, R13, 0x3f, RZ, 0xc0, !PT ;  /* 0x0000003f0d0e7812 */ /* 0x000fc400078ec0ff */
[----:B------:R-:W-:Y:S02]  /*0eb0*/  LOP3.LUT R12, R15, 0x3f, RZ, 0xc0, !PT ;  /* 0x0000003f0f0c7812 */ /* 0x000fe400078ec0ff */
[----:B------:R-:W-:Y:S02]  /*0ec0*/  SHF.R.U32.HI R17, RZ, R16, R2 ;  /* 0x00000010ff117219 */ /* 0x000fe40000011602 */
[----:B------:R-:W-:Y:S02]  /*0ed0*/  LOP3.LUT R9, R9, R4, RZ, 0xc0, !PT ;  /* 0x0000000409097212 */ /* 0x000fe400078ec0ff */
[C---:B------:R-:W-:Y:S02]  /*0ee0*/  SHF.L.U32 R15, R3.reuse, R14, RZ ;  /* 0x0000000e030f7219 */ /* 0x040fe400000006ff */
[----:B------:R-:W-:Y:S02]  /*0ef0*/  SHF.R.U64 R18, R3, R12, 0xffffffff ;  /* 0xffffffff03127419 */ /* 0x000fe4000000120c */
[----:B------:R-:W-:Y:S01]  /*0f00*/  LOP3.LUT R4, R4, R19, R17, 0xe0, !PT ;  /* 0x0000001304047212 */ /* 0x000fe200078ee011 */
[----:B----4-:R-:W-:Y:S01]  /*0f10*/  IMAD.MOV R19, RZ, RZ, -R11 ;  /* 0x000000ffff137224 */ /* 0x010fe200078e0a0b */
[----:B------:R-:W-:Y:S01]  /*0f20*/  LOP3.LUT R18, R21, R15, R18, 0xe0, !PT ;  /* 0x0000000f15127212 */ /* 0x000fe200078ee012 */
[----:B------:R-:W0:Y:S01]  /*0f30*/  POPC R9, R9 ;  /* 0x0000000900097309 */ /* 0x000e220000000000 */
[----:B------:R-:W-:-:S02]  /*0f40*/  SHF.L.U64.HI R15, R3, R14, 0xffffffff ;  /* 0xffffffff030f7419 */ /* 0x000fc4000001020e */
[CC--:B------:R-:W-:Y:S02]  /*0f50*/  SHF.L.U32 R10, R2.reuse, R13.reuse, RZ ;  /* 0x0000000d020a7219 */ /* 0x0c0fe400000006ff */
[----:B------:R-:W-:Y:S02]  /*0f60*/  LOP3.LUT R14, R19, 0x3f, RZ, 0xc0, !PT ;  /* 0x0000003f130e7812 */ /* 0x000fe400078ec0ff */
[----:B------:R-:W-:Y:S02]  /*0f70*/  SHF.L.U64.HI R13, R2, R13, 0xffffffff ;  /* 0xffffffff020d7419 */ /* 0x000fe4000001020d */
[----:B------:R-:W-:Y:S02]  /*0f80*/  LOP3.LUT R16, R11, 0x3f, RZ, 0xc0, !PT ;  /* 0x0000003f0b107812 */ /* 0x000fe400078ec0ff */
[----:B------:R-:W-:Y:S02]  /*0f90*/  SHF.R.U32.HI R19, RZ, R12, R2 ;  /* 0x0000000cff137219 */ /* 0x000fe40000011602 */
[----:B------:R-:W-:-:S02]  /*0fa0*/  LOP3.LUT R10, R10, R21, RZ, 0xc0, !PT ;  /* 0x000000150a0a7212 */ /* 0x000fc400078ec0ff */
[----:B------:R-:W-:Y:S01]  /*0fb0*/  LOP3.LUT R13, R13, R4, RZ, 0xc0, !PT ;  /* 0x000000040d0d7212 */ /* 0x000fe200078ec0ff */
[----:B0-----:R-:W-:Y:S01]  /*0fc0*/  IMAD.IADD R9, R8, 0x1, R9 ;  /* 0x0000000108097824 */ /* 0x001fe200078e0209 */
[C---:B------:R-:W-:Y:S02]  /*0fd0*/  SHF.L.U32 R12, R3.reuse, R16, RZ ;  /* 0x00000010030c7219 */ /* 0x040fe400000006ff */
[----:B------:R-:W-:Y:S01]  /*0fe0*/  SHF.R.U64 R21, R3, R14, 0xffffffff ;  /* 0xffffffff03157419 */ /* 0x000fe2000000120e */
[----:B------:R-:W-:Y:S01]  /*0ff0*/  POPC R10, R10 ;  /* 0x0000000a000a7309 */ /* 0x000fe20000000000 */
[----:B------:R-:W-:Y:S02]  /*1000*/  LOP3.LUT R19, R4, R15, R19, 0xe0, !PT ;  /* 0x0000000f04137212 */ /* 0x000fe400078ee013 */
[----:B------:R-:W-:Y:S02]  /*1010*/  SHF.L.U64.HI R4, R2, R11, 0xffffffff ;  /* 0xffffffff02047419 */ /* 0x000fe4000001020b */
[----:B------:R-:W-:-:S02]  /*1020*/  LOP3.LUT R21, R18, R12, R21, 0xe0, !PT ;  /* 0x0000000c12157212 */ /* 0x000fc400078ee015 */
[----:B------:R-:W-:Y:S01]  /*1030*/  LOP3.LUT R12, R4, R19, RZ, 0xc0, !PT ;  /* 0x00000013040c7212 */ /* 0x000fe200078ec0ff */
[----:B------:R-:W0:Y:S01]  /*1040*/  POPC R13, R13 ;  /* 0x0000000d000d7309 */ /* 0x000e220000000000 */
[----:B------:R-:W-:Y:S02]  /*1050*/  SHF.L.U64.HI R15, R3, R16, 0xffffffff ;  /* 0xffffffff030f7419 */ /* 0x000fe40000010210 */
[----:B------:R-:W-:Y:S02]  /*1060*/  SHF.R.U32.HI R4, RZ, R14, R2 ;  /* 0x0000000eff047219 */ /* 0x000fe40000011602 */
[C---:B-----5:R-:W-:Y:S02]  /*1070*/  SHF.L.U32 R14, R2.reuse, R5, RZ ;  /* 0x00000005020e7219 */ /* 0x060fe400000006ff */
[----:B------:R-:W-:Y:S01]  /*1080*/  LOP3.LUT R4, R19, R15, R4, 0xe0, !PT ;  /* 0x0000000f13047212 */ /* 0x000fe200078ee004 */
[----:B------:R-:W-:Y:S01]  /*1090*/  POPC R12, R12 ;  /* 0x0000000c000c7309 */ /* 0x000fe20000000000 */
[----:B------:R-:W-:-:S02]  /*10a0*/  SHF.L.U64.HI R15, R2, R5, 0xffffffff ;  /* 0xffffffff020f7419 */ /* 0x000fc40000010205 */
[----:B------:R-:W-:Y:S02]  /*10b0*/  SHF.L.U32 R17, R2, R11, RZ ;  /* 0x0000000b02117219 */ /* 0x000fe400000006ff */
[----:B------:R-:W-:Y:S02]  /*10c0*/  LOP3.LUT R14, R14, R21, RZ, 0xc0, !PT ;  /* 0x000000150e0e7212 */ /* 0x000fe400078ec0ff */
[----:B------:R-:W-:Y:S01]  /*10d0*/  LOP3.LUT R15, R15, R4, RZ, 0xc0, !PT ;  /* 0x000000040f0f7212 */ /* 0x000fe200078ec0ff */
[----:B0-----:R-:W-:Y:S01]  /*10e0*/  IMAD.IADD R10, R10, 0x1, R13 ;  /* 0x000000010a0a7824 */ /* 0x001fe200078e020d */
[----:B------:R-:W-:Y:S01]  /*10f0*/  LOP3.LUT R17, R17, R18, RZ, 0xc0, !PT ;  /* 0x0000001211117212 */ /* 0x000fe200078ec0ff */
[----:B------:R-:W-:Y:S01]  /*1100*/  IMAD.MOV R13, RZ, RZ, -R5 ;  /* 0x000000ffff0d7224 */ /* 0x000fe200078e0a05 */
[----:B------:R-:W-:Y:S01]  /*1110*/  POPC R14, R14 ;  /* 0x0000000e000e7309 */ /* 0x000fe20000000000 */
[----:B------:R-:W-:Y:S02]  /*1120*/  LOP3.LUT R8, R5, 0x3f, RZ, 0xc0, !PT ;  /* 0x0000003f05087812 */ /* 0x000fe400078ec0ff */
[----:B------:R-:W-:-:S02]  /*1130*/  IADD3 R10, PT, PT, R10, R9, R0 ;  /* 0x000000090a0a7210 */ /* 0x000fc40007ffe000 */
[----:B------:R-:W-:Y:S02]  /*1140*/  LOP3.LUT R0, R13, 0x3f, RZ, 0xc0, !PT ;  /* 0x0000003f0d007812 */ /* 0x000fe400078ec0ff */
[CC--:B------:R-:W-:Y:S01]  /*1150*/  SHF.L.U64.HI R9, R3.reuse, R8.reuse, 0xffffffff ;  /* 0xffffffff03097419 */ /* 0x0c0fe20000010208 */
[----:B------:R-:W0:Y:S01]  /*1160*/  POPC R11, R17 ;  /* 0x00000011000b7309 */ /* 0x000e220000000000 */
[C---:B------:R-:W-:Y:S02]  /*1170*/  SHF.L.U32 R5, R3.reuse, R8, RZ ;  /* 0x0000000803057219 */ /* 0x040fe400000006ff */
[-C--:B------:R-:W-:Y:S02]  /*1180*/  SHF.R.U64 R8, R3, R0.reuse, 0xffffffff ;  /* 0xffffffff03087419 */ /* 0x080fe40000001200 */
[----:B------:R-:W-:Y:S02]  /*1190*/  SHF.R.U32.HI R3, RZ, R0, R2 ;  /* 0x00000000ff037219 */ /* 0x000fe40000011602 */
[----:B------:R-:W-:Y:S01]  /*11a0*/  LOP3.LUT R21, R21, R5, R8, 0xe0, !PT ;  /* 0x0000000515157212 */ /* 0x000fe200078ee008 */
[----:B------:R-:W1:Y:S01]  /*11b0*/  POPC R15, R15 ;  /* 0x0000000f000f7309 */ /* 0x000e620000000000 */
[----:B------:R-:W-:Y:S01]  /*11c0*/  LOP3.LUT R4, R4, R9, R3, 0xe0, !PT ;  /* 0x0000000904047212 */ /* 0x000fe200078ee003 */
[----:B0-----:R-:W-:-:S02]  /*11d0*/  IMAD.IADD R11, R11, 0x1, R12 ;  /* 0x000000010b0b7824 */ /* 0x001fc400078e020c */
[----:B-1----:R-:W-:-:S05]  /*11e0*/  IMAD.IADD R14, R14, 0x1, R15 ;  /* 0x000000010e0e7824 */ /* 0x002fca00078e020f */
[----:B------:R-:W-:-:S07]  /*11f0*/  IADD3 R0, PT, PT, R14, R11, R10 ;  /* 0x0000000b0e007210 */ /* 0x000fce0007ffe00a */
.L_x_3:
[----:B------:R-:W-:Y:S05]  /*1200*/  BRA.U !UP1, `(.L_x_0) ;  /* 0x0000000509187547 */ /* 0x000fea000b800000 */
[----:B------:R-:W-:Y:S02]  /*1210*/  UISETP.NE.AND UP0, UPT, UR7, 0x1, UPT ;  /* 0x000000010700788c */ /* 0x000fe4000bf05270 */
[----:B------:R-:W-:-:S04]  /*1220*/  ULOP3.LUT UR4, UR5, 0x1, URZ, 0xc0, !UPT ;  /* 0x0000000105047892 */ /* 0x000fc8000f8ec0ff */
[----:B------:R-:W-:-:S03]  /*1230*/  UISETP.NE.U32.AND UP1, UPT, UR4, 0x1, UPT ;  /* 0x000000010400788c */ /* 0x000fc6000bf25070 */
[----:B------:R-:W-:Y:S08]  /*1240*/  BRA.U !UP0, `(.L_x_4) ;  /* 0x0000000108a87547 */ /* 0x000ff0000b800000 */
[----:B------:R-:W0:Y:S01]  /*1250*/  LDC.64 R2, c[0x0][0x3a8] ;  /* 0x0000ea00ff027b82 */ /* 0x000e220000000a00 */
[C---:B------:R-:W-:Y:S02]  /*1260*/  VIADD R9, R7.reuse, 0xffffffff ;  /* 0xffffffff07097836 */ /* 0x040fe40000000000 */
[----:B------:R-:W-:Y:S02]  /*1270*/  VIADD R7, R7, 0xfffffffe ;  /* 0xfffffffe07077836 */ /* 0x000fe40000000000 */
[----:B0-----:R-:W-:-:S06]  /*1280*/  IMAD.WIDE.U32 R8, R9, 0x4, R2 ;  /* 0x0000000409087825 */ /* 0x001fcc00078e0002 */
[----:B------:R-:W2:Y:S01]  /*1290*/  LDG.E R9, desc[UR8][R8.64] ;  /* 0x0000000808097981 */ /* 0x000ea2000c1e1900 */
[----:B------:R-:W-:-:S05]  /*12a0*/  IMAD.WIDE.U32 R10, R7, 0x4, R2 ;  /* 0x00000004070a7825 */ /* 0x000fca00078e0002 */
[----:B------:R0:W3:Y:S01]  /*12b0*/  LDG.E R5, desc[UR8][R10.64] ;  /* 0x000000080a057981 */ /* 0x0000e2000c1e1900 */
[----:B------:R-:W-:Y:S02]  /*12c0*/  IMAD.MOV.U32 R2, RZ, RZ, -0x1 ;  /* 0xffffffffff027424 */ /* 0x000fe400078e00ff */
[----:B------:R-:W-:Y:S02]  /*12d0*/  IMAD.MOV.U32 R3, RZ, RZ, -0x2 ;  /* 0xfffffffeff037424 */ /* 0x000fe400078e00ff */
[----:B--2---:R-:W-:Y:S01]  /*12e0*/  IMAD.MOV R13, RZ, RZ, -R9 ;  /* 0x000000ffff0d7224 */ /* 0x004fe200078e0a09 */
[----:B------:R-:W-:Y:S02]  /*12f0*/  LOP3.LUT R14, R9, 0x3f, RZ, 0xc0, !PT ;  /* 0x0000003f090e7812 */ /* 0x000fe400078ec0ff */
[----:B------:R-:W-:Y:S02]  /*1300*/  SHF.L.U32 R12, R2, R9, RZ ;  /* 0x00000009020c7219 */ /* 0x000fe400000006ff */
[----:B------:R-:W-:-:S02]  /*1310*/  LOP3.LUT R13, R13, 0x3f, RZ, 0xc0, !PT ;  /* 0x0000003f0d0d7812 */ /* 0x000fc400078ec0ff */
[----:B------:R-:W-:Y:S02]  /*1320*/  SHF.L.U64.HI R9, R2, R9, 0xffffffff ;  /* 0xffffffff02097419 */ /* 0x000fe40000010209 */
[CC--:B------:R-:W-:Y:S02]  /*1330*/  SHF.R.U64 R15, R3.reuse, R13.reuse, 0xffffffff ;  /* 0xffffffff030f7419 */ /* 0x0c0fe4000000120d */
[CC--:B------:R-:W-:Y:S02]  /*1340*/  SHF.L.U32 R8, R3.reuse, R14.reuse, RZ ;  /* 0x0000000e03087219 */ /* 0x0c0fe400000006ff */
[----:B0-----:R-:W-:Y:S02]  /*1350*/  SHF.L.U64.HI R11, R3, R14, 0xffffffff ;  /* 0xffffffff030b7419 */ /* 0x001fe4000001020e */
[----:B------:R-:W-:Y:S02]  /*1360*/  SHF.R.U32.HI R13, RZ, R13, R2 ;  /* 0x0000000dff0d7219 */ /* 0x000fe40000011602 */
[----:B------:R-:W-:-:S02]  /*1370*/  LOP3.LUT R12, R12, R21, RZ, 0xc0, !PT ;  /* 0x000000150c0c7212 */ /* 0x000fc400078ec0ff */
[----:B------:R-:W-:Y:S02]  /*1380*/  LOP3.LUT R9, R9, R4, RZ, 0xc0, !PT ;  /* 0x0000000409097212 */ /* 0x000fe400078ec0ff */
[----:B------:R-:W-:Y:S02]  /*1390*/  LOP3.LUT R21, R21, R8, R15, 0xe0, !PT ;  /* 0x0000000815157212 */ /* 0x000fe400078ee00f */
[----:B------:R-:W-:Y:S01]  /*13a0*/  LOP3.LUT R4, R4, R11, R13, 0xe0, !PT ;  /* 0x0000000b04047212 */ /* 0x000fe200078ee00d */
[----:B------:R-:W-:Y:S01]  /*13b0*/  POPC R12, R12 ;  /* 0x0000000c000c7309 */ /* 0x000fe20000000000 */
[CC--:B---3--:R-:W-:Y:S01]  /*13c0*/  SHF.L.U32 R8, R2.reuse, R5.reuse, RZ ;  /* 0x0000000502087219 */ /* 0x0c8fe200000006ff */
[----:B------:R-:W-:Y:S01]  /*13d0*/  IMAD.MOV R13, RZ, RZ, -R5 ;  /* 0x000000ffff0d7224 */ /* 0x000fe200078e0a05 */
[----:B------:R-:W-:Y:S02]  /*13e0*/  SHF.L.U64.HI R11, R2, R5, 0xffffffff ;  /* 0xffffffff020b7419 */ /* 0x000fe40000010205 */
[----:B------:R-:W-:-:S02]  /*13f0*/  LOP3.LUT R8, R8, R21, RZ, 0xc0, !PT ;  /* 0x0000001508087212 */ /* 0x000fc400078ec0ff */
[----:B------:R-:W-:Y:S01]  /*1400*/  LOP3.LUT R11, R11, R4, RZ, 0xc0, !PT ;  /* 0x000000040b0b7212 */ /* 0x000fe200078ec0ff */
[----:B------:R-:W0:Y:S01]  /*1410*/  POPC R9, R9 ;  /* 0x0000000900097309 */ /* 0x000e220000000000 */
[----:B------:R-:W-:Y:S02]  /*1420*/  LOP3.LUT R10, R5, 0x3f, RZ, 0xc0, !PT ;  /* 0x0000003f050a7812 */ /* 0x000fe400078ec0ff */
[----:B------:R-:W-:-:S04]  /*1430*/  LOP3.LUT R13, R13, 0x3f, RZ, 0xc0, !PT ;  /* 0x0000003f0d0d7812 */ /* 0x000fc800078ec0ff */
[----:B------:R-:W-:Y:S01]  /*1440*/  SHF.R.U32.HI R2, RZ, R13, R2 ;  /* 0x0000000dff027219 */ /* 0x000fe20000011602 */
[----:B------:R-:W-:Y:S01]  /*1450*/  POPC R8, R8 ;  /* 0x0000000800087309 */ /* 0x000fe20000000000 */
[----:B0-----:R-:W-:-:S07]  /*1460*/  IMAD.IADD R5, R12, 0x1, R9 ;  /* 0x000000010c057824 */ /* 0x001fce00078e0209 */
[----:B------:R-:W0:Y:S01]  /*1470*/  POPC R11, R11 ;  /* 0x0000000b000b7309 */ /* 0x000e220000000000 */
[CC--:B------:R-:W-:Y:S02]  /*1480*/  SHF.L.U64.HI R9, R3.reuse, R10.reuse, 0xffffffff ;  /* 0xffffffff03097419 */ /* 0x0c0fe4000001020a */
[C---:B------:R-:W-:Y:S02]  /*1490*/  SHF.L.U32 R10, R3.reuse, R10, RZ ;  /* 0x0000000a030a7219 */ /* 0x040fe400000006ff */
[----:B------:R-:W-:Y:S02]  /*14a0*/  SHF.R.U64 R3, R3, R13, 0xffffffff ;  /* 0xffffffff03037419 */ /* 0x000fe4000000120d */
[----:B------:R-:W-:Y:S02]  /*14b0*/  LOP3.LUT R4, R4, R9, R2, 0xe0, !PT ;  /* 0x0000000904047212 */ /* 0x000fe400078ee002 */
[----:B------:R-:W-:Y:S01]  /*14c0*/  LOP3.LUT R21, R21, R10, R3, 0xe0, !PT ;  /* 0x0000000a15157212 */ /* 0x000fe200078ee003 */
[----:B0-----:R-:W-:-:S05]  /*14d0*/  IMAD.IADD R8, R8, 0x1, R11 ;  /* 0x0000000108087824 */ /* 0x001fca00078e020b */
[----:B------:R-:W-:-:S07]  /*14e0*/  IADD3 R0, PT, PT, R8, R5, R0 ;  /* 0x0000000508007210 */ /* 0x000fce0007ffe000 */
.L_x_4:
[----:B------:R-:W-:Y:S05]  /*14f0*/  BRA.U UP1, `(.L_x_0) ;  /* 0x00000001015c7547 */ /* 0x000fea000b800000 */
[----:B------:R-:W0:Y:S01]  /*1500*/  LDC.64 R2, c[0x0][0x3a8] ;  /* 0x0000ea00ff027b82 */ /* 0x000e220000000a00 */
[----:B------:R-:W-:-:S04]  /*1510*/  VIADD R7, R7, 0xffffffff ;  /* 0xffffffff07077836 */ /* 0x000fc80000000000 */
[----:B0-----:R-:W-:-:S06]  /*1520*/  IMAD.WIDE.U32 R2, R7, 0x4, R2 ;  /* 0x0000000407027825 */ /* 0x001fcc00078e0002 */
[----:B------:R-:W2:Y:S01]  /*1530*/  LDG.E R2, desc[UR8][R2.64] ;  /* 0x0000000802027981 */ /* 0x000ea2000c1e1900 */
[----:B------:R-:W-:Y:S02]  /*1540*/  IMAD.MOV.U32 R11, RZ, RZ, -0x1 ;  /* 0xffffffffff0b7424 */ /* 0x000fe400078e00ff */
[----:B------:R-:W-:-:S03]  /*1550*/  IMAD.MOV.U32 R10, RZ, RZ, -0x2 ;  /* 0xfffffffeff0a7424 */ /* 0x000fc600078e00ff */
[CC--:B--2---:R-:W-:Y:S01]  /*1560*/  SHF.L.U32 R8, R11.reuse, R2.reuse, RZ ;  /* 0x000000020b087219 */ /* 0x0c4fe200000006ff */
[----:B------:R-:W-:Y:S01]  /*1570*/  IMAD.MOV R9, RZ, RZ, -R2 ;  /* 0x000000ffff097224 */ /* 0x000fe200078e0a02 */
[----:B------:R-:W-:Y:S02]  /*1580*/  SHF.L.U64.HI R7, R11, R2, 0xffffffff ;  /* 0xffffffff0b077419 */ /* 0x000fe40000010202 */
[----:B------:R-:W-:Y:S02]  /*1590*/  LOP3.LUT R5, R8, R21, RZ, 0xc0, !PT ;  /* 0x0000001508057212 */ /* 0x000fe400078ec0ff */
[----:B------:R-:W-:Y:S02]  /*15a0*/  LOP3.LUT R8, R7, R4, RZ, 0xc0, !PT ;  /* 0x0000000407087212 */ /* 0x000fe400078ec0ff */
[----:B------:R-:W-:Y:S02]  /*15b0*/  LOP3.LUT R7, R2, 0x3f, RZ, 0xc0, !PT ;  /* 0x0000003f02077812 */ /* 0x000fe400078ec0ff */
[----:B------:R-:W-:Y:S01]  /*15c0*/  POPC R5, R5 ;  /* 0x0000000500057309 */ /* 0x000fe20000000000 */
[----:B------:R-:W-:-:S02]  /*15d0*/  LOP3.LUT R2, R9, 0x3f, RZ, 0xc0, !PT ;  /* 0x0000003f09027812 */ /* 0x000fc400078ec0ff */
[CC--:B------:R-:W-:Y:S02]  /*15e0*/  SHF.L.U64.HI R9, R10.reuse, R7.reuse, 0xffffffff ;  /* 0xffffffff0a097419 */ /* 0x0c0fe40000010207 */
[C---:B------:R-:W-:Y:S02]  /*15f0*/  SHF.L.U32 R7, R10.reuse, R7, RZ ;  /* 0x000000070a077219 */ /* 0x040fe400000006ff */
[-C--:B------:R-:W-:Y:S01]  /*1600*/  SHF.R.U64 R10, R10, R2.reuse, 0xffffffff ;  /* 0xffffffff0a0a7419 */ /* 0x080fe20000001202 */
[----:B------:R-:W0:Y:S01]  /*1610*/  POPC R8, R8 ;  /* 0x0000000800087309 */ /* 0x000e220000000000 */
[----:B------:R-:W-:Y:S02]  /*1620*/  SHF.R.U32.HI R3, RZ, R2, R11 ;  /* 0x00000002ff037219 */ /* 0x000fe4000001160b */
[----:B------:R-:W-:Y:S02]  /*1630*/  LOP3.LUT R21, R21, R7, R10, 0xe0, !PT ;  /* 0x0000000715157212 */ /* 0x000fe400078ee00a */
[----:B------:R-:W-:Y:S01]  /*1640*/  LOP3.LUT R4, R4, R9, R3, 0xe0, !PT ;  /* 0x0000000904047212 */ /* 0x000fe200078ee003 */
[----:B0-----:R-:W-:-:S04]  /*1650*/  IMAD.IADD R5, R5, 0x1, R8 ;  /* 0x0000000105057824 */ /* 0x001fc800078e0208 */
[----:B------:R-:W-:-:S07]  /*1660*/  IMAD.IADD R0, R5, 0x1, R0 ;  /* 0x0000000105007824 */ /* 0x000fce00078e0200 */
.L_x_0:
[----:B------:R-:W0:Y:S02]  /*1670*/  LDCU UR5, c[0x0][0x3b0] ;  /* 0x00007600ff0577ac */ /* 0x000e240008000800 */
[----:B0-----:R-:W-:-:S09]  /*1680*/  UISETP.GE.AND UP0, UPT, UR5, 0x1, UPT ;  /* 0x000000010500788c */ /* 0x001fd2000bf06270 */
[----:B------:R-:W-:Y:S05]  /*1690*/  BRA.U !UP0, `(.L_x_5) ;  /* 0x0000000d08f87547 */ /* 0x000fea000b800000 */
[----:B------:R-:W0:Y:S01]  /*16a0*/  LDCU UR4, c[0x0][0x3b0] ;  /* 0x00007600ff0477ac */ /* 0x000e220008000800 */
[----:B------:R-:W-:Y:S02]  /*16b0*/  UISETP.GE.U32.AND UP0, UPT, UR5, 0x8, UPT ;  /* 0x000000080500788c */ /* 0x000fe4000bf06070 */
[----:B------:R-:W-:Y:S01]  /*16c0*/  ULOP3.LUT UR6, UR5, 0x7, URZ, 0xc0, !UPT ;  /* 0x0000000705067892 */ /* 0x000fe2000f8ec0ff */
[----:B0-----:R-:W-:-:S06]  /*16d0*/  IMAD.U32 R7, RZ, RZ, UR4 ;  /* 0x00000004ff077e24 */ /* 0x001fcc000f8e00ff */
[----:B------:R-:W-:Y:S05]  /*16e0*/  BRA.U !UP0, `(.L_x_6) ;  /* 0x0000000508fc7547 */ /* 0x000fea000b800000 */
[----:B------:R-:W0:Y:S01]  /*16f0*/  LDC.64 R2, c[0x0][0x3a0] ;  /* 0x0000e800ff027b82 */ /* 0x000e220000000a00 */
[----:B------:R-:W-:Y:S02]  /*1700*/  UIADD3 UR7, UPT, UPT, UR5, -0x4, URZ ;  /* 0xfffffffc05077890 */ /* 0x000fe4000fffe0ff */
[----:B------:R-:W-:-:S04]  /*1710*/  ULOP3.LUT UR4, UR5, 0x7ffffff8, URZ, 0xc0, !UPT ;  /* 0x7ffffff805047892 */ /* 0x000fc8000f8ec0ff */
[----:B------:R-:W-:Y:S01]  /*1720*/  IMAD.U32 R7, RZ, RZ, UR7 ;  /* 0x00000007ff077e24 */ /* 0x000fe2000f8e00ff */
[----:B------:R-:W-:-:S12]  /*1730*/  UIADD3 UR4, UPT, UPT, -UR4, URZ, URZ ;  /* 0x000000ff04047290 */ /* 0x000fd8000fffe1ff */
.L_x_7:
[----:B------:R-:W-:-:S04]  /*1740*/  VIADD R9, R7, 0x3 ;  /* 0x0000000307097836 */ /* 0x000fc80000000000 */
[----:B0-----:R-:W-:-:S05]  /*1750*/  IMAD.WIDE.U32 R8, R9, 0x4, R2 ;  /* 0x0000000409087825 */ /* 0x001fca00078e0002 */
[----:B------:R-:W2:Y:S01]  /*1760*/  LDG.E R13, desc[UR8][R8.64] ;  /* 0x00000008080d7981 */ /* 0x000ea2000c1e1900 */
[C---:B------:R-:W-:Y:S02]  /*1770*/  VIADD R11, R7.reuse, 0x2 ;  /* 0x00000002070b7836 */ /* 0x040fe40000000000 */
[----:B------:R-:W-:Y:S02]  /*1780*/  VIADD R15, R7, 0x1 ;  /* 0x00000001070f7836 */ /* 0x000fe40000000000 */
[----:B------:R-:W-:-:S04]  /*1790*/  IMAD.WIDE.U32 R10, R11, 0x4, R2 ;  /* 0x000000040b0a7825 */ /* 0x000fc800078e0002 */
[--C-:B------:R-:W-:Y:S01]  /*17a0*/  IMAD.WIDE.U32 R14, R15, 0x4, R2.reuse ;  /* 0x000000040f0e7825 */ /* 0x100fe200078e0002 */
[----:B------:R-:W3:Y:S03]  /*17b0*/  LDG.E R12, desc[UR8][R10.64] ;  /* 0x000000080a0c7981 */ /* 0x000ee6000c1e1900 */
[C-C-:B------:R-:W-:Y:S02]  /*17c0*/  IMAD.WIDE.U32 R16, R7.reuse, 0x4, R2.reuse ;  /* 0x0000000407107825 */ /* 0x140fe400078e0002 */
[----:B------:R-:W4:Y:S02]  /*17d0*/  LDG.E R14, desc[UR8][R14.64] ;  /* 0x000000080e0e7981 */ /* 0x000f24000c1e1900 */
[----:B------:R-:W-:Y:S02]  /*17e0*/  VIADD R23, R7, 0xffffffff ;  /* 0xffffffff07177836 */ /* 0x000fe40000000000 */
[----:B------:R-:W5:Y:S02]  /*17f0*/  LDG.E R16, desc[UR8][R16.64] ;  /* 0x0000000810107981 */ /* 0x000f64000c1e1900 */
[----:B------:R-:W-:-:S04]  /*1800*/  IMAD.WIDE.U32 R22, R23, 0x4, R2 ;  /* 0x0000000417167825 */ /* 0x000fc800078e0002 */
[----:B------:R-:W-:Y:S02]  /*1810*/  VIADD R19, R7, 0xfffffffe ;  /* 0xfffffffe07137836 */ /* 0x000fe40000000000 */
[----:B------:R-:W5:Y:S02]  /*1820*/  LDG.E R22, desc[UR8][R22.64] ;  /* 0x0000000816167981 */ /* 0x000f64000c1e1900 */
[----:B------:R-:W-:-:S05]  /*1830*/  IMAD.WIDE.U32 R18, R19, 0x4, R2 ;  /* 0x0000000413127825 */ /* 0x000fca00078e0002 */
[----:B------:R0:W5:Y:S01]  /*1840*/  LDG.E R20, desc[UR8][R18.64] ;  /* 0x0000000812147981 */ /* 0x000162000c1e1900 */
[----:B------:R-:W-:-:S04]  /*1850*/  VIADD R25, R7, 0xfffffffd ;  /* 0xfffffffd07197836 */ /* 0x000fc80000000000 */
[----:B------:R-:W-:-:S05]  /*1860*/  IMAD.WIDE.U32 R24, R25, 0x4, R2 ;  /* 0x0000000419187825 */ /* 0x000fca00078e0002 */
[----:B------:R1:W5:Y:S01]  /*1870*/  LDG.E R10, desc[UR8][R24.64] ;  /* 0x00000008180a7981 */ /* 0x000362000c1e1900 */
[----:B------:R-:W-:-:S04]  /*1880*/  VIADD R27, R7, 0xfffffffc ;  /* 0xfffffffc071b7836 */ /* 0x000fc80000000000 */
[----:B------:R-:W-:-:S05]  /*1890*/  IMAD.WIDE.U32 R26, R27, 0x4, R2 ;  /* 0x000000041b1a7825 */ /* 0x000fca00078e0002 */
[----:B------:R5:W5:Y:S01]  /*18a0*/  LDG.E R9, desc[UR8][R26.64] ;  /* 0x000000081a097981 */ /* 0x000b62000c1e1900 */
[----:B------:R-:W-:Y:S01]  /*18b0*/  IMAD.MOV.U32 R5, RZ, RZ, -0x1 ;  /* 0xffffffffff057424 */ /* 0x000fe200078e00ff */
[----:B------:R-:W-:Y:S01]  /*18c0*/  UIADD3 UR4, UPT, UPT, UR4, 0x8, URZ ;  /* 0x0000000804047890 */ /* 0x000fe2000fffe0ff */
[----:B------:R-:W-:-:S03]  /*18d0*/  VIADD R7, R7, 0xfffffff8 ;  /* 0xfffffff807077836 */ /* 0x000fc60000000000 */
[----:B------:R-:W-:Y:S01]  /*18e0*/  UISETP.NE.AND UP0, UPT, UR4, URZ, UPT ;  /* 0x000000ff0400728c */ /* 0x000fe2000bf05270 */
[CC--:B--2---:R-:W-:Y:S02]  /*18f0*/  SHF.L.U32 R8, R5.reuse, R13.reuse, RZ ;  /* 0x0000000d05087219 */ /* 0x0c4fe400000006ff */
[----:B0-----:R-:W-:Y:S02]  /*1900*/  SHF.L.U64.HI R19, R5, R13, 0xffffffff ;  /* 0xffffffff05137419 */ /* 0x001fe4000001020d */
[----:B------:R-:W-:Y:S01]  /*1910*/  LOP3.LUT R11, R8, R21, RZ, 0xc0, !PT ;  /* 0x00000015080b7212 */ /* 0x000fe200078ec0ff */
[----:B------:R-:W-:Y:S01]  /*1920*/  IMAD.MOV.U32 R8, RZ, RZ, 0x1 ;  /* 0x00000001ff087424 */ /* 0x000fe200078e00ff */
[----:B------:R-:W-:-:S04]  /*1930*/  LOP3.LUT R19, R19, R4, RZ, 0xc0, !PT ;  /* 0x0000000413137212 */ /* 0x000fc800078ec0ff */
[----:B------:R-:W-:Y:S01]  /*1940*/  SHF.L.U32 R18, R8, R13, RZ ;  /* 0x0000000d08127219 */ /* 0x000fe200000006ff */
[----:B------:R-:W-:Y:S01]  /*1950*/  POPC R11, R11 ;  /* 0x0000000b000b7309 */ /* 0x000fe20000000000 */
[-C--:B---3--:R-:W-:Y:S02]  /*1960*/  SHF.L.U32 R15, R5, R12.reuse, RZ ;  /* 0x0000000c050f7219 */ /* 0x088fe400000006ff */
[----:B-1----:R-:W-:Y:S02]  /*1970*/  LOP3.LUT R24, R18, R21, RZ, 0xfc, !PT ;  /* 0x0000001512187212 */ /* 0x002fe400078efcff */
[C---:B------:R-:W-:Y:S02]  /*1980*/  SHF.L.U64.HI R21, R8.reuse, R13, RZ ;  /* 0x0000000d08157219 */ /* 0x040fe400000102ff */
[----:B------:R-:W-:Y:S01]  /*1990*/  SHF.L.U32 R17, R8, R12, RZ ;  /* 0x0000000c08117219 */ /* 0x000fe200000006ff */
[----:B------:R0:W-:Y:S01]  /*19a0*/  POPC R18, R19 ;  /* 0x0000001300127309 */ /* 0x0001e20000000000 */
[----:B------:R-:W-:-:S02]  /*19b0*/  LOP3.LUT R21, R21, R4, RZ, 0xfc, !PT ;  /* 0x0000000415157212 */ /* 0x000fc400078efcff */
[----:B------:R-:W-:Y:S02]  /*19c0*/  SHF.L.U64.HI R4, R5, R12, 0xffffffff ;  /* 0xffffffff05047419 */ /* 0x000fe4000001020c */
[-C--:B------:R-:W-:Y:S02]  /*19d0*/  LOP3.LUT R13, R15, R24.reuse, RZ, 0xc0, !PT ;  /* 0x000000180f0d7212 */ /* 0x080fe400078ec0ff */
[----:B------:R-:W-:Y:S02]  /*19e0*/  LOP3.LUT R17, R17, R24, RZ, 0xfc, !PT ;  /* 0x0000001811117212 */ /* 0x000fe400078efcff */
[----:B------:R-:W-:Y:S02]  /*19f0*/  LOP3.LUT R4, R4, R21, RZ, 0xc0, !PT ;  /* 0x0000001504047212 */ /* 0x000fe400078ec0ff */
[----:B0-----:R-:W-:Y:S01]  /*1a00*/  SHF.L.U64.HI R19, R8, R12, RZ ;  /* 0x0000000c08137219 */ /* 0x001fe200000102ff */
[----:B------:R-:W-:Y:S01]  /*1a10*/  POPC R13, R13 ;  /* 0x0000000d000d7309 */ /* 0x000fe20000000000 */
[----:B----4-:R-:W-:-:S02]  /*1a20*/  SHF.L.U32 R15, R5, R14, RZ ;  /* 0x0000000e050f7219 */ /* 0x010fc400000006ff */
[----:B------:R-:W-:Y:S02]  /*1a30*/  LOP3.LUT R19, R19, R21, RZ, 0xfc, !PT ;  /* 0x0000001513137212 */ /* 0x000fe400078efcff */
[CC--:B------:R-:W-:Y:S02]  /*1a40*/  SHF.L.U32 R24, R8.reuse, R14.reuse, RZ ;  /* 0x0000000e08187219 */ /* 0x0c0fe400000006ff */
[-C--:B------:R-:W-:Y:S01]  /*1a50*/  SHF.L.U64.HI R12, R5, R14.reuse, 0xffffffff ;  /* 0xffffffff050c7419 */ /* 0x080fe2000001020e */
[----:B------:R-:W0:Y:S01]  /*1a60*/  POPC R4, R4 ;  /* 0x0000000400047309 */ /* 0x000e220000000000 */
[----:B------:R-:W-:Y:S02]  /*1a70*/  SHF.L.U64.HI R21, R8, R14, RZ ;  /* 0x0000000e08157219 */ /* 0x000fe400000102ff */
[-C--:B------:R-:W-:Y:S02]  /*1a80*/  LOP3.LUT R15, R15, R17.reuse, RZ, 0xc0, !PT ;  /* 0x000000110f0f7212 */ /* 0x080fe400078ec0ff */
[----:B------:R-:W-:-:S02]  /*1a90*/  LOP3.LUT R24, R24, R17, RZ, 0xfc, !PT ;  /* 0x0000001118187212 */ /* 0x000fc400078efcff */
[-C--:B------:R-:W-:Y:S02]  /*1aa0*/  LOP3.LUT R12, R12, R19.reuse, RZ, 0xc0, !PT ;  /* 0x000000130c0c7212 */ /* 0x080fe400078ec0ff */
[-C--:B-----5:R-:W-:Y:S01]  /*1ab0*/  SHF.L.U32 R17, R5, R16.reuse, RZ ;  /* 0x0000001005117219 */ /* 0x0a0fe200000006ff */
[----:B------:R-:W-:Y:S01]  /*1ac0*/  POPC R15, R15 ;  /* 0x0000000f000f7309 */ /* 0x000fe20000000000 */
[----:B------:R-:W-:Y:S02]  /*1ad0*/  LOP3.LUT R21, R21, R19, RZ, 0xfc, !PT ;  /* 0x0000001315157212 */ /* 0x000fe400078efcff */
[----:B------:R-:W-:Y:S02]  /*1ae0*/  SHF.L.U32 R19, R8, R16, RZ ;  /* 0x0000001008137219 */ /* 0x000fe400000006ff */
[----:B------:R-:W-:Y:S01]  /*1af0*/  LOP3.LUT R17, R17, R24, RZ, 0xc0, !PT ;  /* 0x0000001811117212 */ /* 0x000fe200078ec0ff */
[----:B0-----:R-:W-:Y:S01]  /*1b00*/  IMAD.IADD R4, R13, 0x1, R4 ;  /* 0x000000010d047824 */ /* 0x001fe200078e0204 */
[----:B------:R-:W-:Y:S01]  /*1b10*/  SHF.L.U64.HI R14, R5, R16, 0xffffffff ;  /* 0xffffffff050e7419 */ /* 0x000fe20000010210 */
[----:B------:R-:W0:Y:S01]  /*1b20*/  POPC R12, R12 ;  /* 0x0000000c000c7309 */ /* 0x000e220000000000 */
[----:B------:R-:W-:-:S02]  /*1b30*/  LOP3.LUT R24, R19, R24, RZ, 0xfc, !PT ;  /* 0x0000001813187212 */ /* 0x000fc400078efcff */
[----:B------:R-:W-:Y:S02]  /*1b40*/  SHF.L.U32 R19, R5, R22, RZ ;  /* 0x0000001605137219 */ /* 0x000fe400000006ff */
[C---:B------:R-:W-:Y:S02]  /*1b50*/  SHF.L.U64.HI R16, R8.reuse, R16, RZ ;  /* 0x0000001008107219 */ /* 0x040fe400000102ff */
[----:B------:R-:W-:Y:S01]  /*1b60*/  SHF.L.U32 R23, R8, R22, RZ ;  /* 0x0000001608177219 */ /* 0x000fe200000006ff */
[----:B------:R-:W-:Y:S01]  /*1b70*/  POPC R17, R17 ;  /* 0x0000001100117309 */ /* 0x000fe20000000000 */
[-C--:B------:R-:W-:Y:S02]  /*1b80*/  LOP3.LUT R14, R14, R21.reuse, RZ, 0xc0, !PT ;  /* 0x000000150e0e7212 */ /* 0x080fe400078ec0ff */
[----:B------:R-:W-:Y:S02]  /*1b90*/  LOP3.LUT R19, R19, R24, RZ, 0xc0, !PT ;  /* 0x0000001813137212 */ /* 0x000fe400078ec0ff */
[----:B------:R-:W-:-:S02]  /*1ba0*/  LOP3.LUT R21, R16, R21, RZ, 0xfc, !PT ;  /* 0x0000001510157212 */ /* 0x000fc400078efcff */
[----:B------:R-:W-:Y:S01]  /*1bb0*/  SHF.L.U64.HI R16, R5, R22, 0xffffffff ;  /* 0xffffffff05107419 */ /* 0x000fe20000010216 */
[----:B------:R-:W1:Y:S01]  /*1bc0*/  POPC R14, R14 ;  /* 0x0000000e000e7309 */ /* 0x000e620000000000 */
[----:B------:R-:W-:Y:S01]  /*1bd0*/  LOP3.LUT R24, R23, R24, RZ, 0xfc, !PT ;  /* 0x0000001817187212 */ /* 0x000fe200078efcff */
[----:B0-----:R-:W-:Y:S01]  /*1be0*/  IMAD.IADD R12, R15, 0x1, R12 ;  /* 0x000000010f0c7824 */ /* 0x001fe200078e020c */
[----:B------:R-:W-:Y:S02]  /*1bf0*/  SHF.L.U32 R23, R5, R20, RZ ;  /* 0x0000001405177219 */ /* 0x000fe400000006ff */
[----:B------:R-:W-:Y:S02]  /*1c00*/  SHF.L.U64.HI R22, R8, R22, RZ ;  /* 0x0000001608167219 */ /* 0x000fe400000102ff */
[----:B------:R-:W-:Y:S01]  /*1c10*/  LOP3.LUT R28, R23, R24, RZ, 0xc0, !PT ;  /* 0x00000018171c7212 */ /* 0x000fe200078ec0ff */
[----:B------:R-:W-:Y:S01]  /*1c20*/  POPC R19, R19 ;  /* 0x0000001300137309 */ /* 0x000fe20000000000 */
[----:B------:R-:W-:-:S02]  /*1c30*/  LOP3.LUT R25, R22, R21, RZ, 0xfc, !PT ;  /* 0x0000001516197212 */ /* 0x000fc400078efcff */
[-C--:B------:R-:W-:Y:S02]  /*1c40*/  SHF.L.U64.HI R22, R5, R20.reuse, 0xffffffff ;  /* 0xffffffff05167419 */ /* 0x080fe40000010214 */
[-C--:B------:R-:W-:Y:S02]  /*1c50*/  SHF.L.U64.HI R23, R8, R20.reuse, RZ ;  /* 0x0000001408177219 */ /* 0x080fe400000102ff */
[-C--:B------:R-:W-:Y:S01]  /*1c60*/  LOP3.LUT R22, R22, R25.reuse, RZ, 0xc0, !PT ;  /* 0x0000001916167212 */ /* 0x080fe200078ec0ff */
[----:B-1----:R-:W-:Y:S01]  /*1c70*/  IMAD.IADD R17, R17, 0x1, R14 ;  /* 0x0000000111117824 */ /* 0x002fe200078e020e */
[----:B------:R-:W-:Y:S02]  /*1c80*/  LOP3.LUT R23, R23, R25, RZ, 0xfc, !PT ;  /* 0x0000001917177212 */ /* 0x000fe400078efcff */
[----:B------:R-:W-:Y:S02]  /*1c90*/  SHF.L.U32 R25, R8, R20, RZ ;  /* 0x0000001408197219 */ /* 0x000fe400000006ff */
[----:B------:R-:W-:Y:S01]  /*1ca0*/  SHF.L.U64.HI R26, R5, R10, 0xffffffff ;  /* 0xffffffff051a7419 */ /* 0x000fe2000001020a */
[----:B------:R-:W-:Y:S01]  /*1cb0*/  POPC R22, R22 ;  /* 0x0000001600167309 */ /* 0x000fe20000000000 */
[----:B------:R-:W-:Y:S01]  /*1cc0*/  LOP3.LUT R24, R25, R24, RZ, 0xfc, !PT ;  /* 0x0000001819187212 */ /* 0x000fe200078efcff */
[----:B------:R-:W-:Y:S01]  /*1cd0*/  IMAD.IADD R25, R11, 0x1, R18 ;  /* 0x000000010b197824 */ /* 0x000fe200078e0212 */
[----:B------:R-:W-:-:S02]  /*1ce0*/  SHF.L.U32 R27, R5, R10, RZ ;  /* 0x0000000a051b7219 */ /* 0x000fc400000006ff */
[----:B------:R-:W-:Y:S02]  /*1cf0*/  LOP3.LUT R20, R26, R23, RZ, 0xc0, !PT ;  /* 0x000000171a147212 */ /* 0x000fe400078ec0ff */
[----:B------:R-:W-:Y:S02]  /*1d00*/  LOP3.LUT R26, R27, R24, RZ, 0xc0, !PT ;  /* 0x000000181b1a7212 */ /* 0x000fe400078ec0ff */
[CC--:B------:R-:W-:Y:S02]  /*1d10*/  SHF.L.U64.HI R18, R8.reuse, R10.reuse, RZ ;  /* 0x0000000a08127219 */ /* 0x0c0fe400000102ff */
[----:B------:R-:W-:Y:S01]  /*1d20*/  SHF.L.U32 R27, R8, R10, RZ ;  /* 0x0000000a081b7219 */ /* 0x000fe200000006ff */
[----:B------:R-:W-:Y:S01]  /*1d30*/  POPC R20, R20 ;  /* 0x0000001400147309 */ /* 0x000fe20000000000 */
[----:B------:R-:W-:Y:S02]  /*1d40*/  LOP3.LUT R16, R16, R21, RZ, 0xc0, !PT ;  /* 0x0000001510107212 */ /* 0x000fe400078ec0ff */
[----:B------:R-:W-:-:S02]  /*1d50*/  LOP3.LUT R11, R18, R23, RZ, 0xfc, !PT ;  /* 0x00000017120b7212 */ /* 0x000fc400078efcff */
[----:B------:R-:W-:Y:S02]  /*1d60*/  LOP3.LUT R10, R27, R24, RZ, 0xfc, !PT ;  /* 0x000000181b0a7212 */ /* 0x000fe400078efcff */
[CC--:B------:R-:W-:Y:S01]  /*1d70*/  SHF.L.U64.HI R18, R5.reuse, R9.reuse, 0xffffffff ;  /* 0xffffffff05127419 */ /* 0x0c0fe20000010209 */
[----:B------:R-:W0:Y:S01]  /*1d80*/  POPC R16, R16 ;  /* 0x0000001000107309 */ /* 0x000e220000000000 */
[----:B------:R-:W-:Y:S02]  /*1d90*/  SHF.L.U32 R27, R5, R9, RZ ;  /* 0x00000009051b7219 */ /* 0x000fe400000006ff */
[----:B------:R-:W-:Y:S02]  /*1da0*/  LOP3.LUT R18, R18, R11, RZ, 0xc0, !PT ;  /* 0x0000000b12127212 */ /* 0x000fe400078ec0ff */
[----:B------:R-:W-:Y:S02]  /*1db0*/  LOP3.LUT R13, R27, R10, RZ, 0xc0, !PT ;  /* 0x0000000a1b0d7212 */ /* 0x000fe400078ec0ff */
[----:B------:R-:W-:Y:S01]  /*1dc0*/  IADD3 R4, PT, PT, R4, R25, R0 ;  /* 0x0000001904047210 */ /* 0x000fe20007ffe000 */
[----:B------:R-:W1:Y:S03]  /*1dd0*/  POPC R21, R28 ;  /* 0x0000001c00157309 */ /* 0x000e660000000000 */
[----:B------:R-:W-:-:S02]  /*1de0*/  IADD3 R12, PT, PT, R17, R12, R4 ;  /* 0x0000000c110c7210 */ /* 0x000fc40007ffe004 */
[CC--:B------:R-:W-:Y:S01]  /*1df0*/  SHF.L.U64.HI R4, R8.reuse, R9.reuse, RZ ;  /* 0x0000000908047219 */ /* 0x0c0fe200000102ff */
[----:B0-----:R-:W-:Y:S02]  /*1e00*/  IMAD.IADD R16, R19, 0x1, R16 ;  /* 0x0000000113107824 */ /* 0x001fe400078e0210 */
[----:B------:R-:W0:Y:S01]  /*1e10*/  POPC R23, R26 ;  /* 0x0000001a00177309 */ /* 0x000e220000000000 */
[----:B------:R-:W-:Y:S02]  /*1e20*/  SHF.L.U32 R9, R8, R9, RZ ;  /* 0x0000000908097219 */ /* 0x000fe400000006ff */
[----:B------:R-:W-:Y:S01]  /*1e30*/  LOP3.LUT R4, R4, R11, RZ, 0xfc, !PT ;  /* 0x0000000b04047212 */ /* 0x000fe200078efcff */
[----:B-1----:R-:W-:-:S04]  /*1e40*/  IMAD.IADD R21, R21, 0x1, R22 ;  /* 0x0000000115157824 */ /* 0x002fc800078e0216 */
[----:B------:R-:W-:Y:S01]  /*1e50*/  POPC R5, R18 ;  /* 0x0000001200057309 */ /* 0x000fe20000000000 */
[----:B------:R-:W-:Y:S02]  /*1e60*/  IADD3 R16, PT, PT, R21, R16, R12 ;  /* 0x0000001015107210 */ /* 0x000fe40007ffe00c */
[----:B------:R-:W-:Y:S01]  /*1e70*/  LOP3.LUT R21, R9, R10, RZ, 0xfc, !PT ;  /* 0x0000000a09157212 */ /* 0x000fe200078efcff */
[----:B0-----:R-:W-:-:S04]  /*1e80*/  IMAD.IADD R20, R23, 0x1, R20 ;  /* 0x0000000117147824 */ /* 0x001fc800078e0214 */
[----:B------:R-:W0:Y:S02]  /*1e90*/  POPC R0, R13 ;  /* 0x0000000d00007309 */ /* 0x000e240000000000 */
[----:B0-----:R-:W-:-:S05]  /*1ea0*/  IMAD.IADD R5, R0, 0x1, R5 ;  /* 0x0000000100057824 */ /* 0x001fca00078e0205 */
[----:B------:R-:W-:Y:S01]  /*1eb0*/  IADD3 R0, PT, PT, R5, R20, R16 ;  /* 0x0000001405007210 */ /* 0x000fe20007ffe010 */
[----:B------:R-:W-:Y:S06]  /*1ec0*/  BRA.U UP0, `(.L_x_7) ;  /* 0xfffffff9001c7547 */ /* 0x000fec000b83ffff */
[----:B------:R-:W-:-:S07]  /*1ed0*/  VIADD R7, R7, 0x4 ;  /* 0x0000000407077836 */ /* 0x000fce0000000000 */
.L_x_6:
        /* <DEDUP_REMOVED lines=12> */
[----:B------:R-:W-:-:S04]  /*1fa0*/  IMAD.WIDE.U32 R14, R15, 0x4, R2 ;  /* 0x000000040f0e7825 */ /* 0x000fc800078e0002 */
[--C-:B------:R-:W-:Y:S01]  /*1fb0*/  IMAD.WIDE.U32 R10, R11, 0x4, R2.reuse ;  /* 0x000000040b0a7825 */ /* 0x100fe200078e0002 */
[----:B------:R0:W3:Y:S03]  /*1fc0*/  LDG.E R13, desc[UR8][R14.64] ;  /* 0x000000080e0d7981 */ /* 0x0000e6000c1e1900 */
[----:B------:R-:W-:Y:S02]  /*1fd0*/  VIADD R7, R7, 0xfffffffc ;  /* 0xfffffffc07077836 */ /* 0x000fe40000000000 */
[----:B------:R-:W4:Y:S02]  /*1fe0*/  LDG.E R11, desc[UR8][R10.64] ;  /* 0x000000080a0b7981 */ /* 0x000f24000c1e1900 */
[----:B------:R-:W-:-:S05]  /*1ff0*/  IMAD.WIDE.U32 R16, R7, 0x4, R2 ;  /* 0x0000000407107825 */ /* 0x000fca00078e0002 */
[----:B------:R3:W5:Y:S01]  /*2000*/  LDG.E R3, desc[UR8][R16.64] ;  /* 0x0000000810037981 */ /* 0x000762000c1e1900 */
[----:B------:R-:W-:Y:S02]  /*2010*/  IMAD.MOV.U32 R12, RZ, RZ, -0x1 ;  /* 0xffffffffff0c7424 */ /* 0x000fe400078e00ff */
[----:B------:R-:W-:-:S03]  /*2020*/  IMAD.MOV.U32 R2, RZ, RZ, 0x1 ;  /* 0x00000001ff027424 */ /* 0x000fc600078e00ff */
[CC--:B--2---:R-:W-:Y:S02]  /*2030*/  SHF.L.U32 R8, R12.reuse, R9.reuse, RZ ;  /* 0x000000090c087219 */ /* 0x0c4fe400000006ff */
[----:B0-----:R-:W-:Y:S02]  /*2040*/  SHF.L.U64.HI R15, R12, R9, 0xffffffff ;  /* 0xffffffff0c0f7419 */ /* 0x001fe40000010209 */
[----:B------:R-:W-:Y:S02]  /*2050*/  LOP3.LUT R5, R8, R21, RZ, 0xc0, !PT ;  /* 0x0000001508057212 */ /* 0x000fe400078ec0ff */
[C---:B------:R-:W-:Y:S02]  /*2060*/  SHF.L.U32 R8, R2.reuse, R9, RZ ;  /* 0x0000000902087219 */ /* 0x040fe400000006ff */
[----:B---3--:R-:W-:Y:S02]  /*2070*/  SHF.L.U32 R16, R2, R13, RZ ;  /* 0x0000000d02107219 */ /* 0x008fe400000006ff */
[----:B------:R-:W-:Y:S01]  /*2080*/  LOP3.LUT R21, R8, R21, RZ, 0xfc, !PT ;  /* 0x0000001508157212 */ /* 0x000fe200078efcff */
[----:B------:R-:W-:Y:S01]  /*2090*/  POPC R5, R5 ;  /* 0x0000000500057309 */ /* 0x000fe20000000000 */
[----:B------:R-:W-:-:S02]  /*20a0*/  LOP3.LUT R8, R15, R4, RZ, 0xc0, !PT ;  /* 0x000000040f087212 */ /* 0x000fc400078ec0ff */
[----:B------:R-:W-:Y:S02]  /*20b0*/  SHF.L.U64.HI R15, R2, R9, RZ ;  /* 0x00000009020f7219 */ /* 0x000fe400000102ff */
[CC--:B------:R-:W-:Y:S02]  /*20c0*/  SHF.L.U32 R9, R12.reuse, R13.reuse, RZ ;  /* 0x0000000d0c097219 */ /* 0x0c0fe400000006ff */
[----:B------:R-:W-:Y:S01]  /*20d0*/  LOP3.LUT R4, R15, R4, RZ, 0xfc, !PT ;  /* 0x000000040f047212 */ /* 0x000fe200078efcff */
[----:B------:R-:W0:Y:S01]  /*20e0*/  POPC R8, R8 ;  /* 0x0000000800087309 */ /* 0x000e220000000000 */
[-C--:B------:R-:W-:Y:S02]  /*20f0*/  SHF.L.U64.HI R10, R12, R13.reuse, 0xffffffff ;  /* 0xffffffff0c0a7419 */ /* 0x080fe4000001020d */
[----:B------:R-:W-:Y:S02]  /*2100*/  SHF.L.U64.HI R15, R2, R13, RZ ;  /* 0x0000000d020f7219 */ /* 0x000fe400000102ff */
[----:B------:R-:W-:-:S02]  /*2110*/  LOP3.LUT R9, R9, R21, RZ, 0xc0, !PT ;  /* 0x0000001509097212 */ /* 0x000fc400078ec0ff */
[----:B------:R-:W-:Y:S02]  /*2120*/  LOP3.LUT R16, R16, R21, RZ, 0xfc, !PT ;  /* 0x0000001510107212 */ /* 0x000fe400078efcff */
[-C--:B------:R-:W-:Y:S02]  /*2130*/  LOP3.LUT R10, R10, R4.reuse, RZ, 0xc0, !PT ;  /* 0x000000040a0a7212 */ /* 0x080fe400078ec0ff */
[----:B------:R-:W-:Y:S01]  /*2140*/  LOP3.LUT R15, R15, R4, RZ, 0xfc, !PT ;  /* 0x000000040f0f7212 */ /* 0x000fe200078efcff */
[----:B------:R-:W-:Y:S01]  /*2150*/  POPC R9, R9 ;  /* 0x0000000900097309 */ /* 0x000fe20000000000 */
[-C--:B----4-:R-:W-:Y:S02]  /*2160*/  SHF.L.U32 R21, R2, R11.reuse, RZ ;  /* 0x0000000b02157219 */ /* 0x090fe400000006ff */
[-C--:B------:R-:W-:Y:S01]  /*2170*/  SHF.L.U64.HI R13, R12, R11.reuse, 0xffffffff ;  /* 0xffffffff0c0d7419 */ /* 0x080fe2000001020b */
[----:B0-----:R-:W-:Y:S01]  /*2180*/  IMAD.IADD R5, R5, 0x1, R8 ;  /* 0x0000000105057824 */ /* 0x001fe200078e0208 */
[----:B------:R-:W-:-:S02]  /*2190*/  SHF.L.U64.HI R4, R2, R11, RZ ;  /* 0x0000000b02047219 */ /* 0x000fc400000102ff */
[C---:B------:R-:W-:Y:S01]  /*21a0*/  SHF.L.U32 R14, R12.reuse, R11, RZ ;  /* 0x0000000b0c0e7219 */ /* 0x040fe200000006ff */
[----:B------:R-:W0:Y:S01]  /*21b0*/  POPC R10, R10 ;  /* 0x0000000a000a7309 */ /* 0x000e220000000000 */
[----:B------:R-:W-:Y:S02]  /*21c0*/  LOP3.LUT R21, R21, R16, RZ, 0xfc, !PT ;  /* 0x0000001015157212 */ /* 0x000fe400078efcff */
[----:B-----5:R-:W-:Y:S02]  /*21d0*/  SHF.L.U32 R11, R12, R3, RZ ;  /* 0x000000030c0b7219 */ /* 0x020fe400000006ff */
[-C--:B------:R-:W-:Y:S02]  /*21e0*/  LOP3.LUT R13, R13, R15.reuse, RZ, 0xc0, !PT ;  /* 0x0000000f0d0d7212 */ /* 0x080fe400078ec0ff */
[----:B------:R-:W-:Y:S02]  /*21f0*/  LOP3.LUT R4, R4, R15, RZ, 0xfc, !PT ;  /* 0x0000000f04047212 */ /* 0x000fe400078efcff */
[----:B------:R-:W-:-:S02]  /*2200*/  SHF.L.U64.HI R15, R12, R3, 0xffffffff ;  /* 0xffffffff0c0f7419 */ /* 0x000fc40000010203 */
[----:B------:R-:W-:Y:S01]  /*2210*/  LOP3.LUT R14, R14, R16, RZ, 0xc0, !PT ;  /* 0x000000100e0e7212 */ /* 0x000fe200078ec0ff */
[----:B------:R-:W-:Y:S01]  /*2220*/  POPC R13, R13 ;  /* 0x0000000d000d7309 */ /* 0x000fe20000000000 */
[----:B------:R-:W-:Y:S02]  /*2230*/  LOP3.LUT R11, R11, R21, RZ, 0xc0, !PT ;  /* 0x000000150b0b7212 */ /* 0x000fe400078ec0ff */
[----:B------:R-:W-:Y:S01]  /*2240*/  LOP3.LUT R15, R15, R4, RZ, 0xc0, !PT ;  /* 0x000000040f0f7212 */ /* 0x000fe200078ec0ff */
[----:B0-----:R-:W-:-:S04]  /*2250*/  IMAD.IADD R9, R9, 0x1, R10 ;  /* 0x0000000109097824 */ /* 0x001fc800078e020a */
[----:B------:R-:W0:Y:S01]  /*2260*/  POPC R14, R14 ;  /* 0x0000000e000e7309 */ /* 0x000e220000000000 */
[----:B------:R-:W-:Y:S02]  /*2270*/  IADD3 R0, PT, PT, R9, R5, R0 ;  /* 0x0000000509007210 */ /* 0x000fe40007ffe000 */
[CC--:B------:R-:W-:Y:S02]  /*2280*/  SHF.L.U64.HI R5, R2.reuse, R3.reuse, RZ ;  /* 0x0000000302057219 */ /* 0x0c0fe400000102ff */
[----:B------:R-:W-:Y:S02]  /*2290*/  SHF.L.U32 R2, R2, R3, RZ ;  /* 0x0000000302027219 */ /* 0x000fe400000006ff */
[----:B------:R-:W-:Y:S01]  /*22a0*/  LOP3.LUT R4, R5, R4, RZ, 0xfc, !PT ;  /* 0x0000000405047212 */ /* 0x000fe200078efcff */
[----:B------:R-:W-:Y:S01]  /*22b0*/  POPC R12, R15 ;  /* 0x0000000f000c7309 */ /* 0x000fe20000000000 */
[----:B------:R-:W-:Y:S01]  /*22c0*/  LOP3.LUT R21, R2, R21, RZ, 0xfc, !PT ;  /* 0x0000001502157212 */ /* 0x000fe200078efcff */
[----:B0-----:R-:W-:-:S06]  /*22d0*/  IMAD.IADD R13, R14, 0x1, R13 ;  /* 0x000000010e0d7824 */ /* 0x001fcc00078e020d */
[----:B------:R-:W0:Y:S02]  /*22e0*/  POPC R11, R11 ;  /* 0x0000000b000b7309 */ /* 0x000e240000000000 */
[----:B0-----:R-:W-:-:S05]  /*22f0*/  IMAD.IADD R12, R11, 0x1, R12 ;  /* 0x000000010b0c7824 */ /* 0x001fca00078e020c */
[----:B------:R-:W-:-:S07]  /*2300*/  IADD3 R0, PT, PT, R12, R13, R0 ;  /* 0x0000000d0c007210 */ /* 0x000fce0007ffe000 */
.L_x_8:
        /* <DEDUP_REMOVED lines=8> */
[----:B0-----:R-:W-:-:S04]  /*2390*/  IMAD.WIDE.U32 R8, R9, 0x4, R2 ;  /* 0x0000000409087825 */ /* 0x001fc800078e0002 */
[----:B------:R-:W-:Y:S02]  /*23a0*/  IMAD.WIDE.U32 R2, R7, 0x4, R2 ;  /* 0x0000000407027825 */ /* 0x000fe400078e0002 */
[----:B------:R-:W2:Y:S04]  /*23b0*/  LDG.E R8, desc[UR8][R8.64] ;  /* 0x0000000808087981 */ /* 0x000ea8000c1e1900 */
[----:B------:R-:W3:Y:S01]  /*23c0*/  LDG.E R2, desc[UR8][R2.64] ;  /* 0x0000000802027981 */ /* 0x000ee2000c1e1900 */
[----:B------:R-:W-:Y:S02]  /*23d0*/  IMAD.MOV.U32 R5, RZ, RZ, -0x1 ;  /* 0xffffffffff057424 */ /* 0x000fe400078e00ff */
[----:B------:R-:W-:-:S03]  /*23e0*/  IMAD.MOV.U32 R13, RZ, RZ, 0x1 ;  /* 0x00000001ff0d7424 */ /* 0x000fc600078e00ff */
[-C--:B--2---:R-:W-:Y:S02]  /*23f0*/  SHF.L.U64.HI R11, R5, R8.reuse, 0xffffffff ;  /* 0xffffffff050b7419 */ /* 0x084fe40000010208 */
[CC--:B------:R-:W-:Y:S02]  /*2400*/  SHF.L.U32 R12, R13.reuse, R8.reuse, RZ ;  /* 0x000000080d0c7219 */ /* 0x0c0fe400000006ff */
[-C--:B------:R-:W-:Y:S02]  /*2410*/  SHF.L.U64.HI R9, R13, R8.reuse, RZ ;  /* 0x000000080d097219 */ /* 0x080fe400000102ff */
[----:B------:R-:W-:Y:S02]  /*2420*/  SHF.L.U32 R10, R5, R8, RZ ;  /* 0x00000008050a7219 */ /* 0x000fe400000006ff */
[----:B------:R-:W-:Y:S02]  /*2430*/  LOP3.LUT R11, R11, R4, RZ, 0xc0, !PT ;  /* 0x000000040b0b7212 */ /* 0x000fe400078ec0ff */
[----:B---3--:R-:W-:-:S02]  /*2440*/  SHF.L.U32 R3, R5, R2, RZ ;  /* 0x0000000205037219 */ /* 0x008fc400000006ff */
[-C--:B------:R-:W-:Y:S02]  /*2450*/  LOP3.LUT R12, R12, R21.reuse, RZ, 0xfc, !PT ;  /* 0x000000150c0c7212 */ /* 0x080fe400078efcff */
[----:B------:R-:W-:Y:S01]  /*2460*/  LOP3.LUT R4, R9, R4, RZ, 0xfc, !PT ;  /* 0x0000000409047212 */ /* 0x000fe200078efcff */
[----:B------:R-:W-:Y:S01]  /*2470*/  POPC R11, R11 ;  /* 0x0000000b000b7309 */ /* 0x000fe20000000000 */
[----:B------:R-:W-:Y:S02]  /*2480*/  SHF.L.U64.HI R5, R5, R2, 0xffffffff ;  /* 0xffffffff05057419 */ /* 0x000fe40000010202 */
[----:B------:R-:W-:Y:S02]  /*2490*/  LOP3.LUT R10, R10, R21, RZ, 0xc0, !PT ;  /* 0x000000150a0a7212 */ /* 0x000fe400078ec0ff */
[----:B------:R-:W-:Y:S02]  /*24a0*/  LOP3.LUT R8, R3, R12, RZ, 0xc0, !PT ;  /* 0x0000000c03087212 */ /* 0x000fe400078ec0ff */
[----:B------:R-:W-:-:S02]  /*24b0*/  LOP3.LUT R5, R5, R4, RZ, 0xc0, !PT ;  /* 0x0000000405057212 */ /* 0x000fc400078ec0ff */
[----:B------:R-:W0:Y:S01]  /*24c0*/  POPC R10, R10 ;  /* 0x0000000a000a7309 */ /* 0x000e220000000000 */
[CC--:B------:R-:W-:Y:S02]  /*24d0*/  SHF.L.U32 R21, R13.reuse, R2.reuse, RZ ;  /* 0x000000020d157219 */ /* 0x0c0fe400000006ff */
[----:B------:R-:W-:Y:S02]  /*24e0*/  SHF.L.U64.HI R13, R13, R2, RZ ;  /* 0x000000020d0d7219 */ /* 0x000fe400000102ff */
[----:B------:R-:W-:Y:S02]  /*24f0*/  LOP3.LUT R21, R21, R12, RZ, 0xfc, !PT ;  /* 0x0000000c15157212 */ /* 0x000fe400078efcff */
[----:B------:R-:W-:Y:S01]  /*2500*/  LOP3.LUT R4, R13, R4, RZ, 0xfc, !PT ;  /* 0x000000040d047212 */ /* 0x000fe200078efcff */
[----:B------:R-:W-:Y:S01]  /*2510*/  POPC R8, R8 ;  /* 0x0000000800087309 */ /* 0x000fe20000000000 */
[----:B0-----:R-:W-:-:S07]  /*2520*/  IMAD.IADD R3, R10, 0x1, R11 ;  /* 0x000000010a037824 */ /* 0x001fce00078e020b */
[----:B------:R-:W0:Y:S02]  /*2530*/  POPC R5, R5 ;  /* 0x0000000500057309 */ /* 0x000e240000000000 */
[----:B0-----:R-:W-:-:S05]  /*2540*/  IMAD.IADD R2, R8, 0x1, R5 ;  /* 0x0000000108027824 */ /* 0x001fca00078e0205 */
[----:B------:R-:W-:-:S07]  /*2550*/  IADD3 R0, PT, PT, R2, R3, R0 ;  /* 0x0000000302007210 */ /* 0x000fce0007ffe000 */
.L_x_9:
[----:B------:R-:W-:Y:S05]  /*2560*/  BRA.U UP1, `(.L_x_5) ;  /* 0x0000000101447547 */ /* 0x000fea000b800000 */
[----:B------:R-:W0:Y:S01]  /*2570*/  LDC.64 R2, c[0x0][0x3a0] ;  /* 0x0000e800ff027b82 */ /* 0x000e220000000a00 */
[----:B------:R-:W-:-:S04]  /*2580*/  VIADD R7, R7, 0xffffffff ;  /* 0xffffffff07077836 */ /* 0x000fc80000000000 */
[----:B0-----:R-:W-:-:S06]  /*2590*/  IMAD.WIDE.U32 R2, R7, 0x4, R2 ;  /* 0x0000000407027825 */ /* 0x001fcc00078e0002 */
[----:B------:R-:W2:Y:S01]  /*25a0*/  LDG.E R2, desc[UR8][R2.64] ;  /* 0x0000000802027981 */ /* 0x000ea2000c1e1900 */
[----:B------:R-:W-:Y:S02]  /*25b0*/  IMAD.MOV.U32 R7, RZ, RZ, -0x1 ;  /* 0xffffffffff077424 */ /* 0x000fe400078e00ff */
[----:B------:R-:W-:-:S03]  /*25c0*/  IMAD.MOV.U32 R9, RZ, RZ, 0x1 ;  /* 0x00000001ff097424 */ /* 0x000fc600078e00ff */
[CC--:B--2---:R-:W-:Y:S02]  /*25d0*/  SHF.L.U32 R8, R7.reuse, R2.reuse, RZ ;  /* 0x0000000207087219 */ /* 0x0c4fe400000006ff */
[----:B------:R-:W-:Y:S02]  /*25e0*/  SHF.L.U64.HI R7, R7, R2, 0xffffffff ;  /* 0xffffffff07077419 */ /* 0x000fe40000010202 */
[----:B------:R-:W-:Y:S02]  /*25f0*/  LOP3.LUT R5, R8, R21, RZ, 0xc0, !PT ;  /* 0x0000001508057212 */ /* 0x000fe400078ec0ff */
[----:B------:R-:W-:Y:S02]  /*2600*/  LOP3.LUT R7, R7, R4, RZ, 0xc0, !PT ;  /* 0x0000000407077212 */ /* 0x000fe400078ec0ff */
[CC--:B------:R-:W-:Y:S02]  /*2610*/  SHF.L.U32 R8, R9.reuse, R2.reuse, RZ ;  /* 0x0000000209087219 */ /* 0x0c0fe400000006ff */
[----:B------:R-:W-:Y:S01]  /*2620*/  POPC R5, R5 ;  /* 0x0000000500057309 */ /* 0x000fe20000000000 */
[----:B------:R-:W-:-:S02]  /*2630*/  SHF.L.U64.HI R9, R9, R2, RZ ;  /* 0x0000000209097219 */ /* 0x000fc400000102ff */
[----:B------:R-:W-:Y:S02]  /*2640*/  LOP3.LUT R21, R8, R21, RZ, 0xfc, !PT ;  /* 0x0000001508157212 */ /* 0x000fe400078efcff */
[----:B------:R-:W-:-:S03]  /*2650*/  LOP3.LUT R4, R9, R4, RZ, 0xfc, !PT ;  /* 0x0000000409047212 */ /* 0x000fc600078efcff */
[----:B------:R-:W0:Y:S02]  /*2660*/  POPC R7, R7 ;  /* 0x0000000700077309 */ /* 0x000e240000000000 */
[----:B0-----:R-:W-:-:S07]  /*2670*/  IADD3 R0, PT, PT, R0, R5, R7 ;  /* 0x0000000500007210 */ /* 0x001fce0007ffe007 */
.L_x_5:
[----:B------:R-:W0:Y:S02]  /*2680*/  LDC R5, c[0x0][0x398] ;  /* 0x0000e600ff057b82 */ /* 0x000e240000000800 */
[----:B0-----:R-:W-:-:S13]  /*2690*/  ISETP.GE.AND P0, PT, R5, 0x1, PT ;  /* 0x000000010500780c */ /* 0x001fda0003f06270 */
[----:B------:R-:W-:Y:S05]  /*26a0*/  @!P0 EXIT ;  /* 0x000000000000894d */ /* 0x000fea0003800000 */
[----:B------:R-:W0:Y:S01]  /*26b0*/  LDC.64 R2, c[0x0][0x388] ;  /* 0x0000e200ff027b82 */ /* 0x000e220000000a00 */
[----:B------:R-:W-:-:S05]  /*26c0*/  VIADD R5, R5, 0xffffffff ;  /* 0xffffffff05057836 */ /* 0x000fca0000000000 */
[----:B------:R-:W-:-:S05]  /*26d0*/  SHF.R.U32.HI R7, RZ, 0x1, R5 ;  /* 0x00000001ff077819 */ /* 0x000fca0000011605 */
[----:B0-----:R-:W-:-:S05]  /*26e0*/  IMAD.WIDE.U32 R2, R7, 0x8, R2 ;  /* 0x0000000807027825 */ /* 0x001fca00078e0002 */
[----:B------:R-:W2:Y:S01]  /*26f0*/  LDG.E.64 R8, desc[UR8][R2.64] ;  /* 0x0000000802087981 */ /* 0x000ea2000c1e1b00 */
[----:B------:R-:W-:Y:S01]  /*2700*/  BSSY.RECONVERGENT B0, `(.L_x_10) ;  /* 0x0000013000007945 */ /* 0x000fe20003800200 */
[----:B--2---:R-:W-:-:S04]  /*2710*/  ISETP.NE.U32.AND P0, PT, R8, R21, PT ;  /* 0x000000150800720c */ /* 0x004fc80003f05070 */
[----:B------:R-:W-:-:S13]  /*2720*/  ISETP.NE.AND.EX P0, PT, R9, R4, PT, P0 ;  /* 0x000000040900720c */ /* 0x000fda0003f05300 */
[----:B------:R-:W-:Y:S05]  /*2730*/  @!P0 BRA `(.L_x_11) ;  /* 0x00000000003c8947 */ /* 0x000fea0003800000 */
[----:B------:R-:W0:Y:S01]  /*2740*/  LDC.64 R2, c[0x0][0x388] ;  /* 0x0000e200ff027b82 */ /* 0x000e220000000a00 */
[----:B------:R-:W-:-:S07]  /*2750*/  IMAD.MOV.U32 R10, RZ, RZ, RZ ;  /* 0x000000ffff0a7224 */ /* 0x000fce00078e00ff */
.L_x_12:
[----:B------:R-:W-:-:S04]  /*2760*/  ISETP.GE.U32.AND P0, PT, R8, R21, PT ;  /* 0x000000150800720c */ /* 0x000fc80003f06070 */
[----:B------:R-:W-:-:S13]  /*2770*/  ISETP.GE.U32.AND.EX P0, PT, R9, R4, PT, P0 ;  /* 0x000000040900720c */ /* 0x000fda0003f06100 */
[C---:B------:R-:W-:Y:S02]  /*2780*/  @!P0 VIADD R10, R7.reuse, 0x1 ;  /* 0x00000001070a8836 */ /* 0x040fe40000000000 */
[----:B------:R-:W-:-:S05]  /*2790*/  @P0 VIADD R5, R7, 0xffffffff ;  /* 0xffffffff07050836 */ /* 0x000fca0000000000 */
[----:B------:R-:W-:-:S13]  /*27a0*/  ISETP.GT.AND P0, PT, R10, R5, PT ;  /* 0x000000050a00720c */ /* 0x000fda0003f04270 */
[----:B------:R-:W-:Y:S05]  /*27b0*/  @P0 EXIT ;  /* 0x000000000000094d */ /* 0x000fea0003800000 */
[----:B------:R-:W-:-:S05]  /*27c0*/  IMAD.IADD R7, R5, 0x1, R10 ;  /* 0x0000000105077824 */ /* 0x000fca00078e020a */
[----:B------:R-:W-:-:S05]  /*27d0*/  SHF.R.U32.HI R7, RZ, 0x1, R7 ;  /* 0x00000001ff077819 */ /* 0x000fca0000011607 */
[----:B0-----:R-:W-:-:S06]  /*27e0*/  IMAD.WIDE.U32 R8, R7, 0x8, R2 ;  /* 0x0000000807087825 */ /* 0x001fcc00078e0002 */
[----:B------:R-:W2:Y:S02]  /*27f0*/  LDG.E.64 R8, desc[UR8][R8.64] ;  /* 0x0000000808087981 */ /* 0x000ea4000c1e1b00 */
[----:B--2---:R-:W-:-:S04]  /*2800*/  ISETP.NE.U32.AND P0, PT, R8, R21, PT ;  /* 0x000000150800720c */ /* 0x004fc80003f05070 */
[----:B------:R-:W-:-:S13]  /*2810*/  ISETP.NE.AND.EX P0, PT, R9, R4, PT, P0 ;  /* 0x000000040900720c */ /* 0x000fda0003f05300 */
[----:B------:R-:W-:Y:S05]  /*2820*/  @P0 BRA `(.L_x_12) ;  /* 0xfffffffc00cc0947 */ /* 0x000fea000383ffff */
.L_x_11:
[----:B------:R-:W-:Y:S05]  /*2830*/  BSYNC.RECONVERGENT B0 ;  /* 0x0000000000007941 */ /* 0x000fea0003800200 */
.L_x_10:
[----:B------:R-:W0:Y:S02]  /*2840*/  LDC.64 R2, c[0x0][0x390] ;  /* 0x0000e400ff027b82 */ /* 0x000e240000000a00 */
[----:B0-----:R-:W-:-:S06]  /*2850*/  IMAD.WIDE.U32 R2, R7, 0x4, R2 ;  /* 0x0000000407027825 */ /* 0x001fcc00078e0002 */
[----:B------:R-:W2:Y:S02]  /*2860*/  LDG.E R2, desc[UR8][R2.64] ;  /* 0x0000000802027981 */ /* 0x000ea4000c1e1900 */
[----:B--2---:R-:W-:-:S13]  /*2870*/  ISETP.GE.AND P0, PT, R2, RZ, PT ;  /* 0x000000ff0200720c */ /* 0x004fda0003f06270 */
[----:B------:R-:W-:Y:S05]  /*2880*/  @!P0 EXIT ;  /* 0x000000000000894d */ /* 0x000fea0003800000 */
[----:B------:R-:W0:Y:S01]  /*2890*/  S2R R4, SR_LANEID ;  /* 0x0000000000047919 */ /* 0x000e220000000000 */
[----:B------:R-:W-:Y:S01]  /*28a0*/  VOTEU.ANY UR4, UPT, PT ;  /* 0x0000000000047886 */ /* 0x000fe200038e0100 */
[----:B------:R-:W1:Y:S01]  /*28b0*/  LDC.64 R8, c[0x0][0x3e8] ;  /* 0x0000fa00ff087b82 */ /* 0x000e620000000a00 */
[----:B------:R-:W0:Y:S07]  /*28c0*/  FLO.U32 R7, UR4 ;  /* 0x0000000400077d00 */ /* 0x000e2e00080e0000 */
[----:B------:R-:W2:Y:S01]  /*28d0*/  LDC.64 R12, c[0x0][0x3d0] ;  /* 0x0000f400ff0c7b82 */ /* 0x000ea20000000a00 */
[----:B------:R-:W1:Y:S07]  /*28e0*/  POPC R3, UR4 ;  /* 0x0000000400037d09 */ /* 0x000e6e0008000000 */
[----:B------:R-:W3:Y:S01]  /*28f0*/  LDC.64 R10, c[0x0][0x3d8] ;  /* 0x0000f600ff0a7b82 */ /* 0x000ee20000000a00 */
[----:B0-----:R-:W-:-:S13]  /*2900*/  ISETP.EQ.U32.AND P0, PT, R7, R4, PT ;  /* 0x000000040700720c */ /* 0x001fda0003f02070 */
[----:B-1----:R0:W4:Y:S01]  /*2910*/  @P0 ATOMG.E.ADD.STRONG.GPU PT, R14, desc[UR8][R8.64], R3 ;  /* 0x80000003080e09a8 */ /* 0x00212200081ef108 */
[----:B------:R-:W-:Y:S01]  /*2920*/  IMAD.SHL.U32 R0, R0, 0x2, RZ ;  /* 0x0000000200007824 */ /* 0x000fe200078e00ff */
[----:B------:R-:W1:Y:S04]  /*2930*/  S2R R4, SR_LTMASK ;  /* 0x0000000000047919 */ /* 0x000e680000003900 */
[----:B------:R-:W-:-:S04]  /*2940*/  LOP3.LUT R0, R0, 0x2, RZ, 0xc0, !PT ;  /* 0x0000000200007812 */ /* 0x000fc800078ec0ff */
[----:B------:R-:W-:-:S04]  /*2950*/  IADD3 R0, PT, PT, -R0, 0x1, RZ ;  /* 0x0000000100007810 */ /* 0x000fc80007ffe1ff */
[----:B0-----:R-:W0:Y:S01]  /*2960*/  I2F.F64 R8, R0 ;  /* 0x0000000000087312 */ /* 0x001e220000201c00 */
[----:B-1----:R-:W-:Y:S02]  /*2970*/  LOP3.LUT R16, R4, UR4, RZ, 0xc0, !PT ;  /* 0x0000000404107c12 */ /* 0x002fe4000f8ec0ff */
[----:B------:R-:W1:Y:S05]  /*2980*/  LDC.64 R4, c[0x0][0x3e0] ;  /* 0x0000f800ff047b82 */ /* 0x000e6a0000000a00 */
[----:B------:R-:W5:Y:S01]  /*2990*/  POPC R15, R16 ;  /* 0x00000010000f7309 */ /* 0x000f620000000000 */
[----:B----4-:R-:W5:Y:S02]  /*29a0*/  SHFL.IDX PT, R14, R14, R7, 0x1f ;  /* 0x00001f070e0e7589 */ /* 0x010f6400000e0000 */
[----:B-----5:R-:W-:-:S04]  /*29b0*/  IMAD.IADD R3, R14, 0x1, R15 ;  /* 0x000000010e037824 */ /* 0x020fc800078e020f */
[----:B--2---:R-:W-:-:S04]  /*29c0*/  IMAD.WIDE R12, R3, 0x4, R12 ;  /* 0x00000004030c7825 */ /* 0x004fc800078e020c */
[C---:B---3--:R-:W-:Y:S01]  /*29d0*/  IMAD.WIDE R14, R3.reuse, 0x4, R10 ;  /* 0x00000004030e7825 */ /* 0x048fe200078e020a */
[----:B------:R-:W-:Y:S01]  /*29e0*/  CS2R R10, SRZ ;  /* 0x00000000000a7805 */ /* 0x000fe2000001ff00 */
[----:B------:R-:W-:Y:S02]  /*29f0*/  STG.E desc[UR8][R12.64], R6 ;  /* 0x000000060c007986 */ /* 0x000fe4000c101908 */
[----:B-1----:R-:W-:Y:S02]  /*2a00*/  IMAD.WIDE R4, R3, 0x10, R4 ;  /* 0x0000001003047825 */ /* 0x002fe400078e0204 */
[----:B------:R-:W-:Y:S04]  /*2a10*/  STG.E desc[UR8][R14.64], R2 ;  /* 0x000000020e007986 */ /* 0x000fe8000c101908 */
[----:B0-----:R-:W-:Y:S01]  /*2a20*/  STG.E.128 desc[UR8][R4.64], R8 ;  /* 0x0000000804007986 */ /* 0x001fe2000c101d08 */
[----:B------:R-:W-:Y:S05]  /*2a30*/  EXIT ;  /* 0x000000000000794d */ /* 0x000fea0003800000 */
.L_x_13:
[----:B------:R-:W-:-:S00]  /*2a40*/  BRA `(.L_x_13) ;  /* 0xfffffffc00fc7947 */ /* 0x000fc0000383ffff */
[----:B------:R-:W-:-:S00]  /*2a50*/  NOP ;  /* 0x0000000000007918 */ /* 0x000fc00000000000 */
        /* <DEDUP_REMOVED lines=10> */
.L_x_14:


//--------------------- .nv.shared.reserved.0     --------------------------
	.section	.nv.shared.reserved.0,"aw",@nobits
	.weak		__nv_reservedSMEM_offset_0_alias
	.size		__nv_reservedSMEM_offset_0_alias, 0, 64
	.other		__nv_reservedSMEM_offset_0_alias,@"STO_CUDA_RESERVED_SHARED STV_DEFAULT"
__nv_reservedSMEM_offset_0_alias:
	.zero		0
	.zero		64


//--------------------- .nv.constant0._Z28make_mapping_each_gpu_kernelPKmS0_PKiiS2_S2_iimmiPiS3_P7double2S3_ --------------------------
	.section	.nv.constant0._Z28make_mapping_each_gpu_kernelPKmS0_PKiiS2_S2_iimmiPiS3_P7double2S3_,"a",@progbits
	.sectionflags	@""
	.align	4
.nv.constant0._Z28make_mapping_each_gpu_kernelPKmS0_PKiiS2_S2_iimmiPiS3_P7double2S3_:
	.zero		1008


//--------------------- SYMBOLS --------------------------

	.type		.nv.reservedSmem.offset0,@object
	.size		.nv.reservedSmem.offset0,0x4
